	.target	sm_90a

	.elftype	@"ET_EXEC"


//--------------------- .note.nv.tkinfo           --------------------------
	.section	.note.nv.tkinfo,"",@"SHT_NOTE"
	.sectionflags	@"SHF_NOTE_NV_TKINFO"
	.tkinfo
        /*0018*/ 	.word	0x00000002
        /*0030*/ 	.string	""
        /*0030*/ 	.string	"ptxas"
        /*0030*/ 	.string	"Cuda compilation tools, release 13.0, V13.0.88"
        /*0030*/ 	.string	"Build cuda_13.0.r13.0/compiler.36424714_0"
        /*0030*/ 	.string	"-arch sm_90a -m 64 "



//--------------------- .note.nv.cuinfo           --------------------------
	.section	.note.nv.cuinfo,"",@"SHT_NOTE"
	.sectionflags	@"SHF_NOTE_NV_CUINFO"
        /*0018*/ 	.short	0x0002
        /*001a*/ 	.short	0x005a
        /*001c*/ 	.short	0x0082
	.zero		2


//--------------------- .nv.info                  --------------------------
	.section	.nv.info,"",@"SHT_CUDA_INFO"
	.align	4


	//----- nvinfo : EIATTR_REGCOUNT
	.align		4
        /*0000*/ 	.byte	0x04, 0x2f
        /*0002*/ 	.short	(.L_15 - .L_14)
	.align		4
.L_14:
        /*0004*/ 	.word	index@(_ZN7cutlass13device_kernelINS_4gemm6kernel13GemmUniversalIN4cute5tupleIJiiiiEEENS1_10collective13CollectiveMmaINS1_34MainloopSm90TmaGmmaWarpSpecializedILi18ENS5_IJNS4_1CILi1EEESB_SB_EEENS1_32KernelTmaWarpSpecializedPingpongEEENS5_IJNSA_ILi64EEENSA_ILi128EEENSA_ILi32EEEEEENS_6half_tENS5_IJSB_llEEESJ_SK_NS4_8TiledMMAINS4_8MMA_AtomIJNS4_4SM904GMMA26MMA_64x128x16_F32F16F16_SSILNSO_5MajorE1ELSQ_1ELNSO_7ScaleInE1ELSR_1EEEEEENS4_6LayoutISC_NS5_IJNSA_ILi0EEESV_SV_EEEEENS5_IJNS4_10UnderscoreESY_SY_EEEEENS4_13SM90_TMA_LOADENS4_14ComposedLayoutINS4_7SwizzleILi3ELi4ELi3EEENS4_18smem_ptr_flag_bitsILi16EEENSU_INS5_IJSF_NSA_ILi8EEEEEENS5_IJSB_SF_EEEEEEEvNS4_8identityES11_S1B_vS1C_EENS_8epilogue10collective6detail29Sm90TmaWarpSpecializedAdapterINS1F_15DefaultEpilogueISJ_NS5_IJlSB_lEEES1J_NS1E_6thread17LinearCombinationISJ_Li1EffLNS1K_9ScaleType4KindE0ELNS_15FloatRoundStyleE2ESJ_EENS1_15EpilogueDefaultEEEEEvvEEEEvNT_6ParamsE)
        /*0008*/ 	.word	0x000000a8


	//----- nvinfo : EIATTR_FRAME_SIZE
	.align		4
.L_15:
        /*000c*/ 	.byte	0x04, 0x11
        /*000e*/ 	.short	(.L_17 - .L_16)
	.align		4
.L_16:
        /*0010*/ 	.word	index@(_ZN7cutlass13device_kernelINS_4gemm6kernel13GemmUniversalIN4cute5tupleIJiiiiEEENS1_10collective13CollectiveMmaINS1_34MainloopSm90TmaGmmaWarpSpecializedILi18ENS5_IJNS4_1CILi1EEESB_SB_EEENS1_32KernelTmaWarpSpecializedPingpongEEENS5_IJNSA_ILi64EEENSA_ILi128EEENSA_ILi32EEEEEENS_6half_tENS5_IJSB_llEEESJ_SK_NS4_8TiledMMAINS4_8MMA_AtomIJNS4_4SM904GMMA26MMA_64x128x16_F32F16F16_SSILNSO_5MajorE1ELSQ_1ELNSO_7ScaleInE1ELSR_1EEEEEENS4_6LayoutISC_NS5_IJNSA_ILi0EEESV_SV_EEEEENS5_IJNS4_10UnderscoreESY_SY_EEEEENS4_13SM90_TMA_LOADENS4_14ComposedLayoutINS4_7SwizzleILi3ELi4ELi3EEENS4_18smem_ptr_flag_bitsILi16EEENSU_INS5_IJSF_NSA_ILi8EEEEEENS5_IJSB_SF_EEEEEEEvNS4_8identityES11_S1B_vS1C_EENS_8epilogue10collective6detail29Sm90TmaWarpSpecializedAdapterINS1F_15DefaultEpilogueISJ_NS5_IJlSB_lEEES1J_NS1E_6thread17LinearCombinationISJ_Li1EffLNS1K_9ScaleType4KindE0ELNS_15FloatRoundStyleE2ESJ_EENS1_15EpilogueDefaultEEEEEvvEEEEvNT_6ParamsE)
        /*0014*/ 	.word	0x00000008


	//----- nvinfo : EIATTR_MIN_STACK_SIZE
	.align		4
.L_17:
        /*0018*/ 	.byte	0x04, 0x12
        /*001a*/ 	.short	(.L_19 - .L_18)
	.align		4
.L_18:
        /*001c*/ 	.word	index@(_ZN7cutlass13device_kernelINS_4gemm6kernel13GemmUniversalIN4cute5tupleIJiiiiEEENS1_10collective13CollectiveMmaINS1_34MainloopSm90TmaGmmaWarpSpecializedILi18ENS5_IJNS4_1CILi1EEESB_SB_EEENS1_32KernelTmaWarpSpecializedPingpongEEENS5_IJNSA_ILi64EEENSA_ILi128EEENSA_ILi32EEEEEENS_6half_tENS5_IJSB_llEEESJ_SK_NS4_8TiledMMAINS4_8MMA_AtomIJNS4_4SM904GMMA26MMA_64x128x16_F32F16F16_SSILNSO_5MajorE1ELSQ_1ELNSO_7ScaleInE1ELSR_1EEEEEENS4_6LayoutISC_NS5_IJNSA_ILi0EEESV_SV_EEEEENS5_IJNS4_10UnderscoreESY_SY_EEEEENS4_13SM90_TMA_LOADENS4_14ComposedLayoutINS4_7SwizzleILi3ELi4ELi3EEENS4_18smem_ptr_flag_bitsILi16EEENSU_INS5_IJSF_NSA_ILi8EEEEEENS5_IJSB_SF_EEEEEEEvNS4_8identityES11_S1B_vS1C_EENS_8epilogue10collective6detail29Sm90TmaWarpSpecializedAdapterINS1F_15DefaultEpilogueISJ_NS5_IJlSB_lEEES1J_NS1E_6thread17LinearCombinationISJ_Li1EffLNS1K_9ScaleType4KindE0ELNS_15FloatRoundStyleE2ESJ_EENS1_15EpilogueDefaultEEEEEvvEEEEvNT_6ParamsE)
        /*0020*/ 	.word	0x00000008
.L_19:


//--------------------- .nv.compat                --------------------------
	.section	.nv.compat,"",@"SHT_CUDA_COMPAT_INFO"
	.align	4
        /*0000*/ 	.byte	0x02, 0x09, 0x01, 0x00, 0x02, 0x02, 0x04, 0x00, 0x02, 0x05, 0x05, 0x00, 0x03, 0x07, 0x01, 0x01
        /*0010*/ 	.byte	0x02, 0x03, 0x01, 0x00, 0x02, 0x06, 0x01, 0x00, 0x04, 0x0b, 0x08, 0x00, 0x00, 0x00, 0x00, 0x00
        /*0020*/ 	.byte	0x00, 0x00, 0x00, 0x00


//--------------------- .nv.info._ZN7cutlass13device_kernelINS_4gemm6kernel13GemmUniversalIN4cute5tupleIJiiiiEEENS1_10collective13CollectiveMmaINS1_34MainloopSm90TmaGmmaWarpSpecializedILi18ENS5_IJNS4_1CILi1EEESB_SB_EEENS1_32KernelTmaWarpSpecializedPingpongEEENS5_IJNSA_ILi64EEENSA_ILi128EEENSA_ILi32EEEEEENS_6half_tENS5_IJSB_llEEESJ_SK_NS4_8TiledMMAINS4_8MMA_AtomIJNS4_4SM904GMMA26MMA_64x128x16_F32F16F16_SSILNSO_5MajorE1ELSQ_1ELNSO_7ScaleInE1ELSR_1EEEEEENS4_6LayoutISC_NS5_IJNSA_ILi0EEESV_SV_EEEEENS5_IJNS4_10UnderscoreESY_SY_EEEEENS4_13SM90_TMA_LOADENS4_14ComposedLayoutINS4_7SwizzleILi3ELi4ELi3EEENS4_18smem_ptr_flag_bitsILi16EEENSU_INS5_IJSF_NSA_ILi8EEEEEENS5_IJSB_SF_EEEEEEEvNS4_8identityES11_S1B_vS1C_EENS_8epilogue10collective6detail29Sm90TmaWarpSpecializedAdapterINS1F_15DefaultEpilogueISJ_NS5_IJlSB_lEEES1J_NS1E_6thread17LinearCombinationISJ_Li1EffLNS1K_9ScaleType4KindE0ELNS_15FloatRoundStyleE2ESJ_EENS1_15EpilogueDefaultEEEEEvvEEEEvNT_6ParamsE --------------------------
	.section	.nv.info._ZN7cutlass13device_kernelINS_4gemm6kernel13GemmUniversalIN4cute5tupleIJiiiiEEENS1_10collective13CollectiveMmaINS1_34MainloopSm90TmaGmmaWarpSpecializedILi18ENS5_IJNS4_1CILi1EEESB_SB_EEENS1_32KernelTmaWarpSpecializedPingpongEEENS5_IJNSA_ILi64EEENSA_ILi128EEENSA_ILi32EEEEEENS_6half_tENS5_IJSB_llEEESJ_SK_NS4_8TiledMMAINS4_8MMA_AtomIJNS4_4SM904GMMA26MMA_64x128x16_F32F16F16_SSILNSO_5MajorE1ELSQ_1ELNSO_7ScaleInE1ELSR_1EEEEEENS4_6LayoutISC_NS5_IJNSA_ILi0EEESV_SV_EEEEENS5_IJNS4_10UnderscoreESY_SY_EEEEENS4_13SM90_TMA_LOADENS4_14ComposedLayoutINS4_7SwizzleILi3ELi4ELi3EEENS4_18smem_ptr_flag_bitsILi16EEENSU_INS5_IJSF_NSA_ILi8EEEEEENS5_IJSB_SF_EEEEEEEvNS4_8identityES11_S1B_vS1C_EENS_8epilogue10collective6detail29Sm90TmaWarpSpecializedAdapterINS1F_15DefaultEpilogueISJ_NS5_IJlSB_lEEES1J_NS1E_6thread17LinearCombinationISJ_Li1EffLNS1K_9ScaleType4KindE0ELNS_15FloatRoundStyleE2ESJ_EENS1_15EpilogueDefaultEEEEEvvEEEEvNT_6ParamsE,"",@"SHT_CUDA_INFO"
	.sectionflags	@""
	.align	4


	//----- nvinfo : EIATTR_CUDA_API_VERSION
	.align		4
        /*0000*/ 	.byte	0x04, 0x37
        /*0002*/ 	.short	(.L_21 - .L_20)
.L_20:
        /*0004*/ 	.word	0x00000082


	//----- nvinfo : EIATTR_KPARAM_INFO
	.align		4
.L_21:
        /*0008*/ 	.byte	0x04, 0x17
        /*000a*/ 	.short	(.L_23 - .L_22)
.L_22:
        /*000c*/ 	.word	0x00000000
        /*0010*/ 	.short	0x0000
        /*0012*/ 	.short	0x0070
        /*0014*/ 	.byte	0x00, 0xf0, 0x01, 0x10


	//----- nvinfo : EIATTR_SPARSE_MMA_MASK
	.align		4
.L_23:
        /*0018*/ 	.byte	0x03, 0x50
        /*001a*/ 	.short	0x0000


	//----- nvinfo : EIATTR_MAXREG_COUNT
	.align		4
        /*001c*/ 	.byte	0x03, 0x1b
        /*001e*/ 	.short	0x00a8


	//----- nvinfo : EIATTR_NUM_BARRIERS
	.align		4
        /*0020*/ 	.byte	0x02, 0x4c
        /*0022*/ 	.byte	0x01
	.zero		1


	//----- nvinfo : EIATTR_EXTERNS
	.align		4
        /*0024*/ 	.byte	0x04, 0x0f
        /*0026*/ 	.short	(.L_25 - .L_24)


	//   ....[0]....
	.align		4
.L_24:
        /*0028*/ 	.word	index@(__assertfail)


	//----- nvinfo : EIATTR_ANNOTATIONS
	.align		4
.L_25:
        /*002c*/ 	.byte	0x04, 0x55
        /*002e*/ 	.short	(.L_27 - .L_26)


	//   ....[0]....
.L_26:
        /*0030*/ 	.word	0x00000001
        /*0034*/ 	.byte	0xc0, 0x0c, 0x00, 0x00, 0x01, 0x00, 0x00, 0x00, 0xd0, 0x60, 0x00, 0x00, 0x01, 0x00, 0x00, 0x00
        /*0044*/ 	.byte	0x50, 0x6d, 0x00, 0x00


	//----- nvinfo : EIATTR_MERCURY_ISA_VERSION
	.align		4
.L_27:
        /*0048*/ 	.byte	0x03, 0x5f
        /*004a*/ 	.short	0x0101


	//----- nvinfo : EIATTR_INT_WARP_WIDE_INSTR_OFFSETS
	.align		4
        /*004c*/ 	.byte	0x04, 0x31
        /*004e*/ 	.short	(.L_29 - .L_28)


	//   ....[0]....
.L_28:
        /*0050*/ 	.word	0x000005d0


	//   ....[1]....
        /*0054*/ 	.word	0x000005f0


	//   ....[2]....
        /*0058*/ 	.word	0x00000670


	//   ....[3]....
        /*005c*/ 	.word	0x00000680


	//   ....[4]....
        /*0060*/ 	.word	0x00000690


	//   ....[5]....
        /*0064*/ 	.word	0x000006b0


	//   ....[6]....
        /*0068*/ 	.word	0x00000740


	//   ....[7]....
        /*006c*/ 	.word	0x00000760


	//----- nvinfo : EIATTR_COOP_GROUP_MASK_REGIDS
	.align		4
.L_29:
        /*0070*/ 	.byte	0x04, 0x29
        /*0072*/ 	.short	(.L_31 - .L_30)


	//   ....[0]....
.L_30:
        /*0074*/ 	.word	0xffffffff


	//   ....[1]....
        /*0078*/ 	.word	0xffffffff


	//   ....[2]....
        /*007c*/ 	.word	0xffffffff


	//   ....[3]....
        /*0080*/ 	.word	0xffffffff


	//   ....[4]....
        /*0084*/ 	.word	0xffffffff


	//   ....[5]....
        /*0088*/ 	.word	0xffffffff


	//----- nvinfo : EIATTR_COOP_GROUP_INSTR_OFFSETS
	.align		4
.L_31:
        /*008c*/ 	.byte	0x04, 0x28
        /*008e*/ 	.short	(.L_33 - .L_32)


	//   ....[0]....
.L_32:
        /*0090*/ 	.word	0x00000070


	//   ....[1]....
        /*0094*/ 	.word	0x00000080


	//   ....[2]....
        /*0098*/ 	.word	0x00000140


	//   ....[3]....
        /*009c*/ 	.word	0x000004c0


	//   ....[4]....
        /*00a0*/ 	.word	0x00000500


	//   ....[5]....
        /*00a4*/ 	.word	0x00000550


	//----- nvinfo : EIATTR_REG_RECONFIG
	.align		4
.L_33:
        /*00a8*/ 	.byte	0x01, 0x54
	.zero		2


	//----- nvinfo : EIATTR_SYSCALL_OFFSETS
	.align		4
        /*00ac*/ 	.byte	0x04, 0x46
        /*00ae*/ 	.short	(.L_35 - .L_34)


	//   ....[0]....
.L_34:
        /*00b0*/ 	.word	0x000017e0


	//----- nvinfo : EIATTR_MBARRIER_INSTR_OFFSETS
	.align		4
.L_35:
        /*00b4*/ 	.byte	0x04, 0x39
        /*00b6*/ 	.short	(.L_37 - .L_36)


	//   ....[0]....
.L_36:
        /*00b8*/ 	.word	0x00000260
        /*00bc*/ 	.word	0x000000ff
        /*00c0*/ 	.word	0x00000000
        /*00c4*/ 	.short	0x0100
        /*00c6*/ 	.byte	0x08
	.zero		1


	//   ....[1]....
        /*00c8*/ 	.word	0x00000270
        /*00cc*/ 	.word	0x000000ff
        /*00d0*/ 	.word	0x00000090
        /*00d4*/ 	.short	0x0100
        /*00d6*/ 	.byte	0x08
	.zero		1


	//   ....[2]....
        /*00d8*/ 	.word	0x00000280
        /*00dc*/ 	.word	0x000000ff
        /*00e0*/ 	.word	0x00000008
        /*00e4*/ 	.short	0x0100
        /*00e6*/ 	.byte	0x08
	.zero		1


	//   ....[3]....
        /*00e8*/ 	.word	0x00000290
        /*00ec*/ 	.word	0x000000ff
        /*00f0*/ 	.word	0x00000098
        /*00f4*/ 	.short	0x0100
        /*00f6*/ 	.byte	0x08
	.zero		1


	//   ....[4]....
        /*00f8*/ 	.word	0x000002a0
        /*00fc*/ 	.word	0x000000ff
        /*0100*/ 	.word	0x00000010
        /*0104*/ 	.short	0x0100
        /*0106*/ 	.byte	0x08
	.zero		1


	//   ....[5]....
        /*0108*/ 	.word	0x000002b0
        /*010c*/ 	.word	0x000000ff
        /*0110*/ 	.word	0x000000a0
        /*0114*/ 	.short	0x0100
        /*0116*/ 	.byte	0x08
	.zero		1


	//   ....[6]....
        /*0118*/ 	.word	0x000002c0
        /*011c*/ 	.word	0x000000ff
        /*0120*/ 	.word	0x00000018
        /*0124*/ 	.short	0x0100
        /*0126*/ 	.byte	0x08
	.zero		1


	//   ....[7]....
        /*0128*/ 	.word	0x000002d0
        /*012c*/ 	.word	0x000000ff
        /*0130*/ 	.word	0x000000a8
        /*0134*/ 	.short	0x0100
        /*0136*/ 	.byte	0x08
	.zero		1


	//   ....[8]....
        /*0138*/ 	.word	0x000002e0
        /*013c*/ 	.word	0x000000ff
        /*0140*/ 	.word	0x00000020
        /*0144*/ 	.short	0x0100
        /*0146*/ 	.byte	0x08
	.zero		1


	//   ....[9]....
        /*0148*/ 	.word	0x000002f0
        /*014c*/ 	.word	0x000000ff
        /*0150*/ 	.word	0x000000b0
        /*0154*/ 	.short	0x0100
        /*0156*/ 	.byte	0x08
	.zero		1


	//   ....[10]....
        /*0158*/ 	.word	0x00000300
        /*015c*/ 	.word	0x000000ff
        /*0160*/ 	.word	0x00000028
        /*0164*/ 	.short	0x0100
        /*0166*/ 	.byte	0x08
	.zero		1


	//   ....[11]....
        /*0168*/ 	.word	0x00000310
        /*016c*/ 	.word	0x000000ff
        /*0170*/ 	.word	0x000000b8
        /*0174*/ 	.short	0x0100
        /*0176*/ 	.byte	0x08
	.zero		1


	//   ....[12]....
        /*0178*/ 	.word	0x00000320
        /*017c*/ 	.word	0x000000ff
        /*0180*/ 	.word	0x00000030
        /*0184*/ 	.short	0x0100
        /*0186*/ 	.byte	0x08
	.zero		1


	//   ....[13]....
        /*0188*/ 	.word	0x00000330
        /*018c*/ 	.word	0x000000ff
        /*0190*/ 	.word	0x000000c0
        /*0194*/ 	.short	0x0100
        /*0196*/ 	.byte	0x08
	.zero		1


	//   ....[14]....
        /*0198*/ 	.word	0x00000340
        /*019c*/ 	.word	0x000000ff
        /*01a0*/ 	.word	0x00000038
        /*01a4*/ 	.short	0x0100
        /*01a6*/ 	.byte	0x08
	.zero		1


	//   ....[15]....
        /*01a8*/ 	.word	0x00000350
        /*01ac*/ 	.word	0x000000ff
        /*01b0*/ 	.word	0x000000c8
        /*01b4*/ 	.short	0x0100
        /*01b6*/ 	.byte	0x08
	.zero		1


	//   ....[16]....
        /*01b8*/ 	.word	0x00000360
        /*01bc*/ 	.word	0x000000ff
        /*01c0*/ 	.word	0x00000040
        /*01c4*/ 	.short	0x0100
        /*01c6*/ 	.byte	0x08
	.zero		1


	//   ....[17]....
        /*01c8*/ 	.word	0x00000370
        /*01cc*/ 	.word	0x000000ff
        /*01d0*/ 	.word	0x000000d0
        /*01d4*/ 	.short	0x0100
        /*01d6*/ 	.byte	0x08
	.zero		1


	//   ....[18]....
        /*01d8*/ 	.word	0x00000380
        /*01dc*/ 	.word	0x000000ff
        /*01e0*/ 	.word	0x00000048
        /*01e4*/ 	.short	0x0100
        /*01e6*/ 	.byte	0x08
	.zero		1


	//   ....[19]....
        /*01e8*/ 	.word	0x00000390
        /*01ec*/ 	.word	0x000000ff
        /*01f0*/ 	.word	0x000000d8
        /*01f4*/ 	.short	0x0100
        /*01f6*/ 	.byte	0x08
	.zero		1


	//   ....[20]....
        /*01f8*/ 	.word	0x000003a0
        /*01fc*/ 	.word	0x000000ff
        /*0200*/ 	.word	0x00000050
        /*0204*/ 	.short	0x0100
        /*0206*/ 	.byte	0x08
	.zero		1


	//   ....[21]....
        /*0208*/ 	.word	0x000003b0
        /*020c*/ 	.word	0x000000ff
        /*0210*/ 	.word	0x000000e0
        /*0214*/ 	.short	0x0100
        /*0216*/ 	.byte	0x08
	.zero		1


	//   ....[22]....
        /*0218*/ 	.word	0x000003c0
        /*021c*/ 	.word	0x000000ff
        /*0220*/ 	.word	0x00000058
        /*0224*/ 	.short	0x0100
        /*0226*/ 	.byte	0x08
	.zero		1


	//   ....[23]....
        /*0228*/ 	.word	0x000003d0
        /*022c*/ 	.word	0x000000ff
        /*0230*/ 	.word	0x000000e8
        /*0234*/ 	.short	0x0100
        /*0236*/ 	.byte	0x08
	.zero		1


	//   ....[24]....
        /*0238*/ 	.word	0x000003e0
        /*023c*/ 	.word	0x000000ff
        /*0240*/ 	.word	0x00000060
        /*0244*/ 	.short	0x0100
        /*0246*/ 	.byte	0x08
	.zero		1


	//   ....[25]....
        /*0248*/ 	.word	0x000003f0
        /*024c*/ 	.word	0x000000ff
        /*0250*/ 	.word	0x000000f0
        /*0254*/ 	.short	0x0100
        /*0256*/ 	.byte	0x08
	.zero		1


	//   ....[26]....
        /*0258*/ 	.word	0x00000400
        /*025c*/ 	.word	0x000000ff
        /*0260*/ 	.word	0x00000068
        /*0264*/ 	.short	0x0100
        /*0266*/ 	.byte	0x08
	.zero		1


	//   ....[27]....
        /*0268*/ 	.word	0x00000410
        /*026c*/ 	.word	0x000000ff
        /*0270*/ 	.word	0x000000f8
        /*0274*/ 	.short	0x0100
        /*0276*/ 	.byte	0x08
	.zero		1


	//   ....[28]....
        /*0278*/ 	.word	0x00000420
        /*027c*/ 	.word	0x000000ff
        /*0280*/ 	.word	0x00000070
        /*0284*/ 	.short	0x0100
        /*0286*/ 	.byte	0x08
	.zero		1


	//   ....[29]....
        /*0288*/ 	.word	0x00000430
        /*028c*/ 	.word	0x000000ff
        /*0290*/ 	.word	0x00000100
        /*0294*/ 	.short	0x0100
        /*0296*/ 	.byte	0x08
	.zero		1


	//   ....[30]....
        /*0298*/ 	.word	0x00000440
        /*029c*/ 	.word	0x000000ff
        /*02a0*/ 	.word	0x00000078
        /*02a4*/ 	.short	0x0100
        /*02a6*/ 	.byte	0x08
	.zero		1


	//   ....[31]....
        /*02a8*/ 	.word	0x00000450
        /*02ac*/ 	.word	0x000000ff
        /*02b0*/ 	.word	0x00000108
        /*02b4*/ 	.short	0x0100
        /*02b6*/ 	.byte	0x08
	.zero		1


	//   ....[32]....
        /*02b8*/ 	.word	0x00000460
        /*02bc*/ 	.word	0x000000ff
        /*02c0*/ 	.word	0x00000080
        /*02c4*/ 	.short	0x0100
        /*02c6*/ 	.byte	0x08
	.zero		1


	//   ....[33]....
        /*02c8*/ 	.word	0x00000470
        /*02cc*/ 	.word	0x000000ff
        /*02d0*/ 	.word	0x00000110
        /*02d4*/ 	.short	0x0100
        /*02d6*/ 	.byte	0x08
	.zero		1


	//   ....[34]....
        /*02d8*/ 	.word	0x00000480
        /*02dc*/ 	.word	0x000000ff
        /*02e0*/ 	.word	0x00000088
        /*02e4*/ 	.short	0x0100
        /*02e6*/ 	.byte	0x08
	.zero		1


	//   ....[35]....
        /*02e8*/ 	.word	0x00000490
        /*02ec*/ 	.word	0x000000ff
        /*02f0*/ 	.word	0x00000118
        /*02f4*/ 	.short	0x0100
        /*02f6*/ 	.byte	0x08
	.zero		1


	//   ....[36]....
        /*02f8*/ 	.word	0x000007a0
        /*02fc*/ 	.word	0x000000ff
        /*0300*/ 	.word	0x00000150
        /*0304*/ 	.short	0x0100
        /*0306*/ 	.byte	0x08
	.zero		1


	//   ....[37]....
        /*0308*/ 	.word	0x00000810
        /*030c*/ 	.word	0x000000ff
        /*0310*/ 	.word	0x00000158
        /*0314*/ 	.short	0x0100
        /*0316*/ 	.byte	0x08
	.zero		1


	//   ....[38]....
        /*0318*/ 	.word	0x00000830
        /*031c*/ 	.word	0x000000ff
        /*0320*/ 	.word	0x00000130
        /*0324*/ 	.short	0x0100
        /*0326*/ 	.byte	0x09
	.zero		1


	//   ....[39]....
        /*0328*/ 	.word	0x00000840
        /*032c*/ 	.word	0x000000ff
        /*0330*/ 	.word	0x00000138
        /*0334*/ 	.short	0x0100
        /*0336*/ 	.byte	0x09
	.zero		1


	//   ....[40]....
        /*0338*/ 	.word	0x00000850
        /*033c*/ 	.word	0x000000ff
        /*0340*/ 	.word	0x00000140
        /*0344*/ 	.short	0x0100
        /*0346*/ 	.byte	0x09
	.zero		1


	//   ....[41]....
        /*0348*/ 	.word	0x00000860
        /*034c*/ 	.word	0x000000ff
        /*0350*/ 	.word	0x00000148
        /*0354*/ 	.short	0x0100
        /*0356*/ 	.byte	0x09
	.zero		1


	//   ....[42]....
        /*0358*/ 	.word	0x000016c0
        /*035c*/ 	.word	0x0000005d
        /*0360*/ 	.word	0x00000000
        /*0364*/ 	.short	0x010a
        /*0366*/ 	.byte	0x2a
	.zero		1


	//   ....[43]....
        /*0368*/ 	.word	0x00001860
        /*036c*/ 	.word	0x00000003
        /*0370*/ 	.word	0x00000000
        /*0374*/ 	.short	0x010a
        /*0376*/ 	.byte	0x3f
	.zero		1


	//   ....[44]....
        /*0378*/ 	.word	0x000018a0
        /*037c*/ 	.word	0x00000003
        /*0380*/ 	.word	0x00000000
        /*0384*/ 	.short	0x010a
        /*0386*/ 	.byte	0x3f
	.zero		1


	//   ....[45]....
        /*0388*/ 	.word	0x00001aa0
        /*038c*/ 	.word	0x000000ff
        /*0390*/ 	.word	0x00000000
        /*0394*/ 	.short	0x010a
        /*0396*/ 	.byte	0x04
	.zero		1


	//   ....[46]....
        /*0398*/ 	.word	0x00001ae0
        /*039c*/ 	.word	0x000000ff
        /*03a0*/ 	.word	0x00000000
        /*03a4*/ 	.short	0x010a
        /*03a6*/ 	.byte	0x04
	.zero		1


	//   ....[47]....
        /*03a8*/ 	.word	0x00001c40
        /*03ac*/ 	.word	0x000000ff
        /*03b0*/ 	.word	0x00000000
        /*03b4*/ 	.short	0x0101
        /*03b6*/ 	.byte	0x04
	.zero		1


	//   ....[48]....
        /*03b8*/ 	.word	0x00001d30
        /*03bc*/ 	.word	0x0000005e
        /*03c0*/ 	.word	0x00000000
        /*03c4*/ 	.short	0x0101
        /*03c6*/ 	.byte	0x2f
	.zero		1


	//   ....[49]....
        /*03c8*/ 	.word	0x00001e00
        /*03cc*/ 	.word	0x000000ff
        /*03d0*/ 	.word	0x00000000
        /*03d4*/ 	.short	0x0101
        /*03d6*/ 	.byte	0x06
	.zero		1


	//   ....[50]....
        /*03d8*/ 	.word	0x00001eb0
        /*03dc*/ 	.word	0x0000005d
        /*03e0*/ 	.word	0x00000010
        /*03e4*/ 	.short	0x010a
        /*03e6*/ 	.byte	0x2a
	.zero		1


	//   ....[51]....
        /*03e8*/ 	.word	0x000060f0
        /*03ec*/ 	.word	0x00000060
        /*03f0*/ 	.word	0x00000000
        /*03f4*/ 	.short	0x0101
        /*03f6*/ 	.byte	0x2f
	.zero		1


	//   ....[52]....
        /*03f8*/ 	.word	0x00006a70
        /*03fc*/ 	.word	0x0000000a
        /*0400*/ 	.word	0x00000090
        /*0404*/ 	.short	0x010a
        /*0406*/ 	.byte	0x3f
	.zero		1


	//   ....[53]....
        /*0408*/ 	.word	0x00006e60
        /*040c*/ 	.word	0x00000005
        /*0410*/ 	.word	0x00000158
        /*0414*/ 	.short	0x0101
        /*0416*/ 	.byte	0x3f
	.zero		1


	//   ....[54]....
        /*0418*/ 	.word	0x000075e0
        /*041c*/ 	.word	0x00000009
        /*0420*/ 	.word	0x00000000
        /*0424*/ 	.short	0x010a
        /*0426*/ 	.byte	0x3f
	.zero		1


	//   ....[55]....
        /*0428*/ 	.word	0x00007660
        /*042c*/ 	.word	0x00000008
        /*0430*/ 	.word	0x00000000
        /*0434*/ 	.short	0x010a
        /*0436*/ 	.byte	0x3f
	.zero		1


	//   ....[56]....
        /*0438*/ 	.word	0x000076f0
        /*043c*/ 	.word	0x00000009
        /*0440*/ 	.word	0x00000000
        /*0444*/ 	.short	0x010a
        /*0446*/ 	.byte	0x3f
	.zero		1


	//   ....[57]....
        /*0448*/ 	.word	0x00007780
        /*044c*/ 	.word	0x00000008
        /*0450*/ 	.word	0x00000000
        /*0454*/ 	.short	0x010a
        /*0456*/ 	.byte	0x3f
	.zero		1


	//   ....[58]....
        /*0458*/ 	.word	0x00007810
        /*045c*/ 	.word	0x00000009
        /*0460*/ 	.word	0x00000000
        /*0464*/ 	.short	0x010a
        /*0466*/ 	.byte	0x3f
	.zero		1


	//   ....[59]....
        /*0468*/ 	.word	0x000078a0
        /*046c*/ 	.word	0x00000008
        /*0470*/ 	.word	0x00000000
        /*0474*/ 	.short	0x010a
        /*0476*/ 	.byte	0x3f
	.zero		1


	//   ....[60]....
        /*0478*/ 	.word	0x00007930
        /*047c*/ 	.word	0x00000009
        /*0480*/ 	.word	0x00000000
        /*0484*/ 	.short	0x010a
        /*0486*/ 	.byte	0x3f
	.zero		1


	//   ....[61]....
        /*0488*/ 	.word	0x000079c0
        /*048c*/ 	.word	0x00000008
        /*0490*/ 	.word	0x00000000
        /*0494*/ 	.short	0x010a
        /*0496*/ 	.byte	0x3f
	.zero		1


	//   ....[62]....
        /*0498*/ 	.word	0x00007a50
        /*049c*/ 	.word	0x00000009
        /*04a0*/ 	.word	0x00000000
        /*04a4*/ 	.short	0x010a
        /*04a6*/ 	.byte	0x3f
	.zero		1


	//   ....[63]....
        /*04a8*/ 	.word	0x00007ae0
        /*04ac*/ 	.word	0x00000008
        /*04b0*/ 	.word	0x00000000
        /*04b4*/ 	.short	0x010a
        /*04b6*/ 	.byte	0x3f
	.zero		1


	//   ....[64]....
        /*04b8*/ 	.word	0x00007b70
        /*04bc*/ 	.word	0x00000009
        /*04c0*/ 	.word	0x00000000
        /*04c4*/ 	.short	0x010a
        /*04c6*/ 	.byte	0x3f
	.zero		1


	//   ....[65]....
        /*04c8*/ 	.word	0x00007c00
        /*04cc*/ 	.word	0x00000008
        /*04d0*/ 	.word	0x00000000
        /*04d4*/ 	.short	0x010a
        /*04d6*/ 	.byte	0x3f
	.zero		1


	//   ....[66]....
        /*04d8*/ 	.word	0x00007c90
        /*04dc*/ 	.word	0x00000009
        /*04e0*/ 	.word	0x00000000
        /*04e4*/ 	.short	0x010a
        /*04e6*/ 	.byte	0x3f
	.zero		1


	//   ....[67]....
        /*04e8*/ 	.word	0x00007d20
        /*04ec*/ 	.word	0x00000008
        /*04f0*/ 	.word	0x00000000
        /*04f4*/ 	.short	0x010a
        /*04f6*/ 	.byte	0x3f
	.zero		1


	//   ....[68]....
        /*04f8*/ 	.word	0x00007db0
        /*04fc*/ 	.word	0x00000009
        /*0500*/ 	.word	0x00000000
        /*0504*/ 	.short	0x010a
        /*0506*/ 	.byte	0x3f
	.zero		1


	//   ....[69]....
        /*0508*/ 	.word	0x00007e40
        /*050c*/ 	.word	0x00000008
        /*0510*/ 	.word	0x00000000
        /*0514*/ 	.short	0x010a
        /*0516*/ 	.byte	0x3f
	.zero		1


	//   ....[70]....
        /*0518*/ 	.word	0x00007ed0
        /*051c*/ 	.word	0x0000000b
        /*0520*/ 	.word	0x00000000
        /*0524*/ 	.short	0x010a
        /*0526*/ 	.byte	0x3f
	.zero		1


	//   ....[71]....
        /*0528*/ 	.word	0x00007f60
        /*052c*/ 	.word	0x00000003
        /*0530*/ 	.word	0x00000000
        /*0534*/ 	.short	0x010a
        /*0536*/ 	.byte	0x3f
	.zero		1


	//   ....[72]....
        /*0538*/ 	.word	0x00007fc0
        /*053c*/ 	.word	0x0000005f
        /*0540*/ 	.word	0x00000000
        /*0544*/ 	.short	0x010a
        /*0546*/ 	.byte	0x3f
	.zero		1


	//   ....[73]....
        /*0548*/ 	.word	0x00008010
        /*054c*/ 	.word	0x00000003
        /*0550*/ 	.word	0x00000000
        /*0554*/ 	.short	0x010a
        /*0556*/ 	.byte	0x3f
	.zero		1


	//   ....[74]....
        /*0558*/ 	.word	0x00008070
        /*055c*/ 	.word	0x00000004
        /*0560*/ 	.word	0x00000000
        /*0564*/ 	.short	0x010a
        /*0566*/ 	.byte	0x3f
	.zero		1


	//   ....[75]....
        /*0568*/ 	.word	0x000080c0
        /*056c*/ 	.word	0x0000005f
        /*0570*/ 	.word	0x00000010
        /*0574*/ 	.short	0x010a
        /*0576*/ 	.byte	0x3f
	.zero		1


	//   ....[76]....
        /*0578*/ 	.word	0x00008190
        /*057c*/ 	.word	0x0000000a
        /*0580*/ 	.word	0x00000090
        /*0584*/ 	.short	0x010a
        /*0586*/ 	.byte	0x3f
	.zero		1


	//   ....[77]....
        /*0588*/ 	.word	0x00008260
        /*058c*/ 	.word	0x00000009
        /*0590*/ 	.word	0x00000000
        /*0594*/ 	.short	0x010a
        /*0596*/ 	.byte	0x3f
	.zero		1


	//   ....[78]....
        /*0598*/ 	.word	0x000082b0
        /*059c*/ 	.word	0x00000008
        /*05a0*/ 	.word	0x00000000
        /*05a4*/ 	.short	0x010a
        /*05a6*/ 	.byte	0x3f
	.zero		1


	//   ....[79]....
        /*05a8*/ 	.word	0x00008300
        /*05ac*/ 	.word	0x00000009
        /*05b0*/ 	.word	0x00000000
        /*05b4*/ 	.short	0x010a
        /*05b6*/ 	.byte	0x3f
	.zero		1


	//   ....[80]....
        /*05b8*/ 	.word	0x00008350
        /*05bc*/ 	.word	0x00000008
        /*05c0*/ 	.word	0x00000000
        /*05c4*/ 	.short	0x010a
        /*05c6*/ 	.byte	0x3f
	.zero		1


	//   ....[81]....
        /*05c8*/ 	.word	0x000083a0
        /*05cc*/ 	.word	0x00000009
        /*05d0*/ 	.word	0x00000000
        /*05d4*/ 	.short	0x010a
        /*05d6*/ 	.byte	0x3f
	.zero		1


	//   ....[82]....
        /*05d8*/ 	.word	0x000083f0
        /*05dc*/ 	.word	0x00000008
        /*05e0*/ 	.word	0x00000000
        /*05e4*/ 	.short	0x010a
        /*05e6*/ 	.byte	0x3f
	.zero		1


	//   ....[83]....
        /*05e8*/ 	.word	0x00008440
        /*05ec*/ 	.word	0x00000009
        /*05f0*/ 	.word	0x00000000
        /*05f4*/ 	.short	0x010a
        /*05f6*/ 	.byte	0x3f
	.zero		1


	//   ....[84]....
        /*05f8*/ 	.word	0x00008490
        /*05fc*/ 	.word	0x00000008
        /*0600*/ 	.word	0x00000000
        /*0604*/ 	.short	0x010a
        /*0606*/ 	.byte	0x3f
	.zero		1


	//   ....[85]....
        /*0608*/ 	.word	0x000084e0
        /*060c*/ 	.word	0x00000009
        /*0610*/ 	.word	0x00000000
        /*0614*/ 	.short	0x010a
        /*0616*/ 	.byte	0x3f
	.zero		1


	//   ....[86]....
        /*0618*/ 	.word	0x00008530
        /*061c*/ 	.word	0x00000008
        /*0620*/ 	.word	0x00000000
        /*0624*/ 	.short	0x010a
        /*0626*/ 	.byte	0x3f
	.zero		1


	//   ....[87]....
        /*0628*/ 	.word	0x00008580
        /*062c*/ 	.word	0x00000009
        /*0630*/ 	.word	0x00000000
        /*0634*/ 	.short	0x010a
        /*0636*/ 	.byte	0x3f
	.zero		1


	//   ....[88]....
        /*0638*/ 	.word	0x000085d0
        /*063c*/ 	.word	0x00000008
        /*0640*/ 	.word	0x00000000
        /*0644*/ 	.short	0x010a
        /*0646*/ 	.byte	0x3f
	.zero		1


	//   ....[89]....
        /*0648*/ 	.word	0x00008620
        /*064c*/ 	.word	0x00000009
        /*0650*/ 	.word	0x00000000
        /*0654*/ 	.short	0x010a
        /*0656*/ 	.byte	0x3f
	.zero		1


	//   ....[90]....
        /*0658*/ 	.word	0x00008670
        /*065c*/ 	.word	0x00000008
        /*0660*/ 	.word	0x00000000
        /*0664*/ 	.short	0x010a
        /*0666*/ 	.byte	0x3f
	.zero		1


	//   ....[91]....
        /*0668*/ 	.word	0x000086c0
        /*066c*/ 	.word	0x00000009
        /*0670*/ 	.word	0x00000000
        /*0674*/ 	.short	0x010a
        /*0676*/ 	.byte	0x3f
	.zero		1


	//   ....[92]....
        /*0678*/ 	.word	0x00008710
        /*067c*/ 	.word	0x00000008
        /*0680*/ 	.word	0x00000000
        /*0684*/ 	.short	0x010a
        /*0686*/ 	.byte	0x3f
	.zero		1


	//   ....[93]....
        /*0688*/ 	.word	0x00008760
        /*068c*/ 	.word	0x0000000b
        /*0690*/ 	.word	0x00000000
        /*0694*/ 	.short	0x010a
        /*0696*/ 	.byte	0x3f
	.zero		1


	//----- nvinfo : EIATTR_NUM_MBARRIERS
	.align		4
.L_37:
        /*0698*/ 	.byte	0x03, 0x38
        /*069a*/ 	.short	0x002a


	//----- nvinfo : EIATTR_EXIT_INSTR_OFFSETS
	.align		4
        /*069c*/ 	.byte	0x04, 0x1c
        /*069e*/ 	.short	(.L_39 - .L_38)


	//   ....[0]....
.L_38:
        /*06a0*/ 	.word	0x00001370


	//   ....[1]....
        /*06a4*/ 	.word	0x000013d0


	//   ....[2]....
        /*06a8*/ 	.word	0x00006780


	//   ....[3]....
        /*06ac*/ 	.word	0x000067b0


	//   ....[4]....
        /*06b0*/ 	.word	0x00007fb0


	//----- nvinfo : EIATTR_MAX_THREADS
	.align		4
.L_39:
        /*06b4*/ 	.byte	0x04, 0x05
        /*06b6*/ 	.short	(.L_41 - .L_40)
.L_40:
        /*06b8*/ 	.word	0x00000180
        /*06bc*/ 	.word	0x00000001
        /*06c0*/ 	.word	0x00000001


	//----- nvinfo : EIATTR_CRS_STACK_SIZE
	.align		4
.L_41:
        /*06c4*/ 	.byte	0x04, 0x1e
        /*06c6*/ 	.short	(.L_43 - .L_42)
.L_42:
        /*06c8*/ 	.word	0x00000000


	//----- nvinfo : EIATTR_CBANK_PARAM_SIZE
	.align		4
.L_43:
        /*06cc*/ 	.byte	0x03, 0x19
        /*06ce*/ 	.short	0x0470


	//----- nvinfo : EIATTR_PARAM_CBANK
	.align		4
        /*06d0*/ 	.byte	0x04, 0x0a
        /*06d2*/ 	.short	(.L_45 - .L_44)
	.align		4
.L_44:
        /*06d4*/ 	.word	index@(.nv.constant0._ZN7cutlass13device_kernelINS_4gemm6kernel13GemmUniversalIN4cute5tupleIJiiiiEEENS1_10collective13CollectiveMmaINS1_34MainloopSm90TmaGmmaWarpSpecializedILi18ENS5_IJNS4_1CILi1EEESB_SB_EEENS1_32KernelTmaWarpSpecializedPingpongEEENS5_IJNSA_ILi64EEENSA_ILi128EEENSA_ILi32EEEEEENS_6half_tENS5_IJSB_llEEESJ_SK_NS4_8TiledMMAINS4_8MMA_AtomIJNS4_4SM904GMMA26MMA_64x128x16_F32F16F16_SSILNSO_5MajorE1ELSQ_1ELNSO_7ScaleInE1ELSR_1EEEEEENS4_6LayoutISC_NS5_IJNSA_ILi0EEESV_SV_EEEEENS5_IJNS4_10UnderscoreESY_SY_EEEEENS4_13SM90_TMA_LOADENS4_14ComposedLayoutINS4_7SwizzleILi3ELi4ELi3EEENS4_18smem_ptr_flag_bitsILi16EEENSU_INS5_IJSF_NSA_ILi8EEEEEENS5_IJSB_SF_EEEEEEEvNS4_8identityES11_S1B_vS1C_EENS_8epilogue10collective6detail29Sm90TmaWarpSpecializedAdapterINS1F_15DefaultEpilogueISJ_NS5_IJlSB_lEEES1J_NS1E_6thread17LinearCombinationISJ_Li1EffLNS1K_9ScaleType4KindE0ELNS_15FloatRoundStyleE2ESJ_EENS1_15EpilogueDefaultEEEEEvvEEEEvNT_6ParamsE)
        /*06d8*/ 	.short	0x0210
        /*06da*/ 	.short	0x0470


	//----- nvinfo : EIATTR_SW_WAR
	.align		4
.L_45:
        /*06dc*/ 	.byte	0x04, 0x36
        /*06de*/ 	.short	(.L_47 - .L_46)
.L_46:
        /*06e0*/ 	.word	0x00000008
.L_47:


//--------------------- .nv.callgraph             --------------------------
	.section	.nv.callgraph,"",@"SHT_CUDA_CALLGRAPH"
	.align	4
	.sectionentsize	8
	.align		4
        /*0000*/ 	.word	0x00000000
	.align		4
        /*0004*/ 	.word	0xffffffff
	.align		4
        /*0008*/ 	.word	index@(_ZN7cutlass13device_kernelINS_4gemm6kernel13GemmUniversalIN4cute5tupleIJiiiiEEENS1_10collective13CollectiveMmaINS1_34MainloopSm90TmaGmmaWarpSpecializedILi18ENS5_IJNS4_1CILi1EEESB_SB_EEENS1_32KernelTmaWarpSpecializedPingpongEEENS5_IJNSA_ILi64EEENSA_ILi128EEENSA_ILi32EEEEEENS_6half_tENS5_IJSB_llEEESJ_SK_NS4_8TiledMMAINS4_8MMA_AtomIJNS4_4SM904GMMA26MMA_64x128x16_F32F16F16_SSILNSO_5MajorE1ELSQ_1ELNSO_7ScaleInE1ELSR_1EEEEEENS4_6LayoutISC_NS5_IJNSA_ILi0EEESV_SV_EEEEENS5_IJNS4_10UnderscoreESY_SY_EEEEENS4_13SM90_TMA_LOADENS4_14ComposedLayoutINS4_7SwizzleILi3ELi4ELi3EEENS4_18smem_ptr_flag_bitsILi16EEENSU_INS5_IJSF_NSA_ILi8EEEEEENS5_IJSB_SF_EEEEEEEvNS4_8identityES11_S1B_vS1C_EENS_8epilogue10collective6detail29Sm90TmaWarpSpecializedAdapterINS1F_15DefaultEpilogueISJ_NS5_IJlSB_lEEES1J_NS1E_6thread17LinearCombinationISJ_Li1EffLNS1K_9ScaleType4KindE0ELNS_15FloatRoundStyleE2ESJ_EENS1_15EpilogueDefaultEEEEEvvEEEEvNT_6ParamsE)
	.align		4
        /*000c*/ 	.word	index@(__assertfail)
	.align		4
        /*0010*/ 	.word	0x00000000
	.align		4
        /*0014*/ 	.word	0xfffffffe
	.align		4
        /*0018*/ 	.word	0x00000000
	.align		4
        /*001c*/ 	.word	0xfffffffd
	.align		4
        /*0020*/ 	.word	0x00000000
	.align		4
        /*0024*/ 	.word	0xfffffffc


//--------------------- .nv.constant4             --------------------------
	.section	.nv.constant4,"a",@progbits
	.align	8
	.align		8
.nv.constant4:
        /*0000*/ 	.dword	__assertfail
	.align		8
        /*0008*/ 	.dword	__unnamed_1
	.align		8
        /*0010*/ 	.dword	_ZN40_INTERNAL_35fcc205_4_k_cu_cad46874_158784cuda3std3__45__cpo5beginE
	.align		8
        /*0018*/ 	.dword	_ZN40_INTERNAL_35fcc205_4_k_cu_cad46874_158784cuda3std3__45__cpo3endE
	.align		8
        /*0020*/ 	.dword	_ZN40_INTERNAL_35fcc205_4_k_cu_cad46874_158784cuda3std3__45__cpo6cbeginE
	.align		8
        /*0028*/ 	.dword	_ZN40_INTERNAL_35fcc205_4_k_cu_cad46874_158784cuda3std3__45__cpo4cendE
	.align		8
        /*0030*/ 	.dword	_ZN40_INTERNAL_35fcc205_4_k_cu_cad46874_158784cuda3std3__442_GLOBAL__N__35fcc205_4_k_cu_cad46874_158786ignoreE
	.align		8
        /*0038*/ 	.dword	_ZN40_INTERNAL_35fcc205_4_k_cu_cad46874_158784cuda3std3__419piecewise_constructE
	.align		8
        /*0040*/ 	.dword	_ZN40_INTERNAL_35fcc205_4_k_cu_cad46874_158784cuda3std3__48in_placeE
	.align		8
        /*0048*/ 	.dword	_ZN40_INTERNAL_35fcc205_4_k_cu_cad46874_158784cuda3std6ranges3__45__cpo4swapE
	.align		8
        /*0050*/ 	.dword	_ZN40_INTERNAL_35fcc205_4_k_cu_cad46874_158784cuda3std6ranges3__45__cpo9iter_moveE
	.align		8
        /*0058*/ 	.dword	_ZN40_INTERNAL_35fcc205_4_k_cu_cad46874_158784cute7productE
	.align		8
        /*0060*/ 	.dword	_ZN40_INTERNAL_35fcc205_4_k_cu_cad46874_158784cute1_E
	.align		8
        /*0068*/ 	.dword	$str$22
	.align		8
        /*0070*/ 	.dword	$str$23


//--------------------- .text._ZN7cutlass13device_kernelINS_4gemm6kernel13GemmUniversalIN4cute5tupleIJiiiiEEENS1_10collective13CollectiveMmaINS1_34MainloopSm90TmaGmmaWarpSpecializedILi18ENS5_IJNS4_1CILi1EEESB_SB_EEENS1_32KernelTmaWarpSpecializedPingpongEEENS5_IJNSA_ILi64EEENSA_ILi128EEENSA_ILi32EEEEEENS_6half_tENS5_IJSB_llEEESJ_SK_NS4_8TiledMMAINS4_8MMA_AtomIJNS4_4SM904GMMA26MMA_64x128x16_F32F16F16_SSILNSO_5MajorE1ELSQ_1ELNSO_7ScaleInE1ELSR_1EEEEEENS4_6LayoutISC_NS5_IJNSA_ILi0EEESV_SV_EEEEENS5_IJNS4_10UnderscoreESY_SY_EEEEENS4_13SM90_TMA_LOADENS4_14ComposedLayoutINS4_7SwizzleILi3ELi4ELi3EEENS4_18smem_ptr_flag_bitsILi16EEENSU_INS5_IJSF_NSA_ILi8EEEEEENS5_IJSB_SF_EEEEEEEvNS4_8identityES11_S1B_vS1C_EENS_8epilogue10collective6detail29Sm90TmaWarpSpecializedAdapterINS1F_15DefaultEpilogueISJ_NS5_IJlSB_lEEES1J_NS1E_6thread17LinearCombinationISJ_Li1EffLNS1K_9ScaleType4KindE0ELNS_15FloatRoundStyleE2ESJ_EENS1_15EpilogueDefaultEEEEEvvEEEEvNT_6ParamsE --------------------------
	.section	.text._ZN7cutlass13device_kernelINS_4gemm6kernel13GemmUniversalIN4cute5tupleIJiiiiEEENS1_10collective13CollectiveMmaINS1_34MainloopSm90TmaGmmaWarpSpecializedILi18ENS5_IJNS4_1CILi1EEESB_SB_EEENS1_32KernelTmaWarpSpecializedPingpongEEENS5_IJNSA_ILi64EEENSA_ILi128EEENSA_ILi32EEEEEENS_6half_tENS5_IJSB_llEEESJ_SK_NS4_8TiledMMAINS4_8MMA_AtomIJNS4_4SM904GMMA26MMA_64x128x16_F32F16F16_SSILNSO_5MajorE1ELSQ_1ELNSO_7ScaleInE1ELSR_1EEEEEENS4_6LayoutISC_NS5_IJNSA_ILi0EEESV_SV_EEEEENS5_IJNS4_10UnderscoreESY_SY_EEEEENS4_13SM90_TMA_LOADENS4_14ComposedLayoutINS4_7SwizzleILi3ELi4ELi3EEENS4_18smem_ptr_flag_bitsILi16EEENSU_INS5_IJSF_NSA_ILi8EEEEEENS5_IJSB_SF_EEEEEEEvNS4_8identityES11_S1B_vS1C_EENS_8epilogue10collective6detail29Sm90TmaWarpSpecializedAdapterINS1F_15DefaultEpilogueISJ_NS5_IJlSB_lEEES1J_NS1E_6thread17LinearCombinationISJ_Li1EffLNS1K_9ScaleType4KindE0ELNS_15FloatRoundStyleE2ESJ_EENS1_15EpilogueDefaultEEEEEvvEEEEvNT_6ParamsE,"ax",@progbits
	.align	128
.text._ZN7cutlass13device_kernelINS_4gemm6kernel13GemmUniversalIN4cute5tupleIJiiiiEEENS1_10collective13CollectiveMmaINS1_34MainloopSm90TmaGmmaWarpSpecializedILi18ENS5_IJNS4_1CILi1EEESB_SB_EEENS1_32KernelTmaWarpSpecializedPingpongEEENS5_IJNSA_ILi64EEENSA_ILi128EEENSA_ILi32EEEEEENS_6half_tENS5_IJSB_llEEESJ_SK_NS4_8TiledMMAINS4_8MMA_AtomIJNS4_4SM904GMMA26MMA_64x128x16_F32F16F16_SSILNSO_5MajorE1ELSQ_1ELNSO_7ScaleInE1ELSR_1EEEEEENS4_6LayoutISC_NS5_IJNSA_ILi0EEESV_SV_EEEEENS5_IJNS4_10UnderscoreESY_SY_EEEEENS4_13SM90_TMA_LOADENS4_14ComposedLayoutINS4_7SwizzleILi3ELi4ELi3EEENS4_18smem_ptr_flag_bitsILi16EEENSU_INS5_IJSF_NSA_ILi8EEEEEENS5_IJSB_SF_EEEEEEEvNS4_8identityES11_S1B_vS1C_EENS_8epilogue10collective6detail29Sm90TmaWarpSpecializedAdapterINS1F_15DefaultEpilogueISJ_NS5_IJlSB_lEEES1J_NS1E_6thread17LinearCombinationISJ_Li1EffLNS1K_9ScaleType4KindE0ELNS_15FloatRoundStyleE2ESJ_EENS1_15EpilogueDefaultEEEEEvvEEEEvNT_6ParamsE:
        .type           _ZN7cutlass13device_kernelINS_4gemm6kernel13GemmUniversalIN4cute5tupleIJiiiiEEENS1_10collective13CollectiveMmaINS1_34MainloopSm90TmaGmmaWarpSpecializedILi18ENS5_IJNS4_1CILi1EEESB_SB_EEENS1_32KernelTmaWarpSpecializedPingpongEEENS5_IJNSA_ILi64EEENSA_ILi128EEENSA_ILi32EEEEEENS_6half_tENS5_IJSB_llEEESJ_SK_NS4_8TiledMMAINS4_8MMA_AtomIJNS4_4SM904GMMA26MMA_64x128x16_F32F16F16_SSILNSO_5MajorE1ELSQ_1ELNSO_7ScaleInE1ELSR_1EEEEEENS4_6LayoutISC_NS5_IJNSA_ILi0EEESV_SV_EEEEENS5_IJNS4_10UnderscoreESY_SY_EEEEENS4_13SM90_TMA_LOADENS4_14ComposedLayoutINS4_7SwizzleILi3ELi4ELi3EEENS4_18smem_ptr_flag_bitsILi16EEENSU_INS5_IJSF_NSA_ILi8EEEEEENS5_IJSB_SF_EEEEEEEvNS4_8identityES11_S1B_vS1C_EENS_8epilogue10collective6detail29Sm90TmaWarpSpecializedAdapterINS1F_15DefaultEpilogueISJ_NS5_IJlSB_lEEES1J_NS1E_6thread17LinearCombinationISJ_Li1EffLNS1K_9ScaleType4KindE0ELNS_15FloatRoundStyleE2ESJ_EENS1_15EpilogueDefaultEEEEEvvEEEEvNT_6ParamsE,@function
        .size           _ZN7cutlass13device_kernelINS_4gemm6kernel13GemmUniversalIN4cute5tupleIJiiiiEEENS1_10collective13CollectiveMmaINS1_34MainloopSm90TmaGmmaWarpSpecializedILi18ENS5_IJNS4_1CILi1EEESB_SB_EEENS1_32KernelTmaWarpSpecializedPingpongEEENS5_IJNSA_ILi64EEENSA_ILi128EEENSA_ILi32EEEEEENS_6half_tENS5_IJSB_llEEESJ_SK_NS4_8TiledMMAINS4_8MMA_AtomIJNS4_4SM904GMMA26MMA_64x128x16_F32F16F16_SSILNSO_5MajorE1ELSQ_1ELNSO_7ScaleInE1ELSR_1EEEEEENS4_6LayoutISC_NS5_IJNSA_ILi0EEESV_SV_EEEEENS5_IJNS4_10UnderscoreESY_SY_EEEEENS4_13SM90_TMA_LOADENS4_14ComposedLayoutINS4_7SwizzleILi3ELi4ELi3EEENS4_18smem_ptr_flag_bitsILi16EEENSU_INS5_IJSF_NSA_ILi8EEEEEENS5_IJSB_SF_EEEEEEEvNS4_8identityES11_S1B_vS1C_EENS_8epilogue10collective6detail29Sm90TmaWarpSpecializedAdapterINS1F_15DefaultEpilogueISJ_NS5_IJlSB_lEEES1J_NS1E_6thread17LinearCombinationISJ_Li1EffLNS1K_9ScaleType4KindE0ELNS_15FloatRoundStyleE2ESJ_EENS1_15EpilogueDefaultEEEEEvvEEEEvNT_6ParamsE,(.L_x_226 - _ZN7cutlass13device_kernelINS_4gemm6kernel13GemmUniversalIN4cute5tupleIJiiiiEEENS1_10collective13CollectiveMmaINS1_34MainloopSm90TmaGmmaWarpSpecializedILi18ENS5_IJNS4_1CILi1EEESB_SB_EEENS1_32KernelTmaWarpSpecializedPingpongEEENS5_IJNSA_ILi64EEENSA_ILi128EEENSA_ILi32EEEEEENS_6half_tENS5_IJSB_llEEESJ_SK_NS4_8TiledMMAINS4_8MMA_AtomIJNS4_4SM904GMMA26MMA_64x128x16_F32F16F16_SSILNSO_5MajorE1ELSQ_1ELNSO_7ScaleInE1ELSR_1EEEEEENS4_6LayoutISC_NS5_IJNSA_ILi0EEESV_SV_EEEEENS5_IJNS4_10UnderscoreESY_SY_EEEEENS4_13SM90_TMA_LOADENS4_14ComposedLayoutINS4_7SwizzleILi3ELi4ELi3EEENS4_18smem_ptr_flag_bitsILi16EEENSU_INS5_IJSF_NSA_ILi8EEEEEENS5_IJSB_SF_EEEEEEEvNS4_8identityES11_S1B_vS1C_EENS_8epilogue10collective6detail29Sm90TmaWarpSpecializedAdapterINS1F_15DefaultEpilogueISJ_NS5_IJlSB_lEEES1J_NS1E_6thread17LinearCombinationISJ_Li1EffLNS1K_9ScaleType4KindE0ELNS_15FloatRoundStyleE2ESJ_EENS1_15EpilogueDefaultEEEEEvvEEEEvNT_6ParamsE)
        .other          _ZN7cutlass13device_kernelINS_4gemm6kernel13GemmUniversalIN4cute5tupleIJiiiiEEENS1_10collective13CollectiveMmaINS1_34MainloopSm90TmaGmmaWarpSpecializedILi18ENS5_IJNS4_1CILi1EEESB_SB_EEENS1_32KernelTmaWarpSpecializedPingpongEEENS5_IJNSA_ILi64EEENSA_ILi128EEENSA_ILi32EEEEEENS_6half_tENS5_IJSB_llEEESJ_SK_NS4_8TiledMMAINS4_8MMA_AtomIJNS4_4SM904GMMA26MMA_64x128x16_F32F16F16_SSILNSO_5MajorE1ELSQ_1ELNSO_7ScaleInE1ELSR_1EEEEEENS4_6LayoutISC_NS5_IJNSA_ILi0EEESV_SV_EEEEENS5_IJNS4_10UnderscoreESY_SY_EEEEENS4_13SM90_TMA_LOADENS4_14ComposedLayoutINS4_7SwizzleILi3ELi4ELi3EEENS4_18smem_ptr_flag_bitsILi16EEENSU_INS5_IJSF_NSA_ILi8EEEEEENS5_IJSB_SF_EEEEEEEvNS4_8identityES11_S1B_vS1C_EENS_8epilogue10collective6detail29Sm90TmaWarpSpecializedAdapterINS1F_15DefaultEpilogueISJ_NS5_IJlSB_lEEES1J_NS1E_6thread17LinearCombinationISJ_Li1EffLNS1K_9ScaleType4KindE0ELNS_15FloatRoundStyleE2ESJ_EENS1_15EpilogueDefaultEEEEEvvEEEEvNT_6ParamsE,@"STO_CUDA_ENTRY STV_DEFAULT"
_ZN7cutlass13device_kernelINS_4gemm6kernel13GemmUniversalIN4cute5tupleIJiiiiEEENS1_10collective13CollectiveMmaINS1_34MainloopSm90TmaGmmaWarpSpecializedILi18ENS5_IJNS4_1CILi1EEESB_SB_EEENS1_32KernelTmaWarpSpecializedPingpongEEENS5_IJNSA_ILi64EEENSA_ILi128EEENSA_ILi32EEEEEENS_6half_tENS5_IJSB_llEEESJ_SK_NS4_8TiledMMAINS4_8MMA_AtomIJNS4_4SM904GMMA26MMA_64x128x16_F32F16F16_SSILNSO_5MajorE1ELSQ_1ELNSO_7ScaleInE1ELSR_1EEEEEENS4_6LayoutISC_NS5_IJNSA_ILi0EEESV_SV_EEEEENS5_IJNS4_10UnderscoreESY_SY_EEEEENS4_13SM90_TMA_LOADENS4_14ComposedLayoutINS4_7SwizzleILi3ELi4ELi3EEENS4_18smem_ptr_flag_bitsILi16EEENSU_INS5_IJSF_NSA_ILi8EEEEEENS5_IJSB_SF_EEEEEEEvNS4_8identityES11_S1B_vS1C_EENS_8epilogue10collective6detail29Sm90TmaWarpSpecializedAdapterINS1F_15DefaultEpilogueISJ_NS5_IJlSB_lEEES1J_NS1E_6thread17LinearCombinationISJ_Li1EffLNS1K_9ScaleType4KindE0ELNS_15FloatRoundStyleE2ESJ_EENS1_15EpilogueDefaultEEEEEvvEEEEvNT_6ParamsE:
[----:B------:R-:W0:Y:S02]  /*0000*/  LDC R1, c[0x0][0x28] ;  /* 0x00000a00ff017b82 */ /* 0x000e240000000800 */
[----:B0-----:R-:W-:Y:S01]  /*0010*/  VIADD R1, R1, 0xfffffff8 ;  /* 0xfffffff801017836 */ /* 0x001fe20000000000 */
[----:B------:R-:W0:Y:S01]  /*0020*/  S2R R4, SR_TID.X ;  /* 0x0000000000047919 */ /* 0x000e220000002100 */
[----:B------:R-:W-:Y:S01]  /*0030*/  ELECT P0, URZ, PT ;  /* 0x00000000003f782f */ /* 0x000fe20003800000 */
[----:B------:R-:W-:Y:S01]  /*0040*/  BSSY B0, `(.L_x_0) ;  /* 0x000000f000007945 */ /* 0x000fe20003800000 */
[--C-:B0-----:R-:W-:Y:S02]  /*0050*/  SHF.R.U32.HI R0, RZ, 0x5, R4.reuse ;  /* 0x00000005ff007819 */ /* 0x101fe40000011604 */
[----:B------:R-:W-:-:S03]  /*0060*/  SHF.R.U32.HI R5, RZ, 0x7, R4 ;  /* 0x00000007ff057819 */ /* 0x000fc60000011604 */
[----:B------:R-:W0:Y:S04]  /*0070*/  SHFL.IDX PT, R2, R0, RZ, 0x1f ;  /* 0x00001fff00027589 */ /* 0x000e2800000e0000 */
[----:B------:R1:W2:Y:S01]  /*0080*/  SHFL.IDX PT, R8, R5, RZ, 0x1f ;  /* 0x00001fff05087589 */ /* 0x0002a200000e0000 */
[----:B0-----:R-:W-:-:S13]  /*0090*/  ISETP.NE.OR P0, PT, R2, RZ, !P0 ;  /* 0x000000ff0200720c */ /* 0x001fda0004705670 */
[----:B-12---:R-:W-:Y:S05]  /*00a0*/  @P0 BRA `(.L_x_1) ;  /* 0x0000000000200947 */ /* 0x006fea0003800000 */
[----:B------:R-:W-:Y:S02]  /*00b0*/  ULDC.64 UR4, c[0x0][0x198] ;  /* 0x0000660000047ab9 */ /* 0x000fe40000000a00 */
[----:B------:R-:W-:Y:S02]  /*00c0*/  UIADD3 UR6, UP0, UR4, 0xf0, URZ ;  /* 0x000000f004067890 */ /* 0x000fe4000ff1e03f */
[----:B------:R-:W-:Y:S02]  /*00d0*/  UIADD3 UR4, UP1, UR4, 0x1f0, URZ ;  /* 0x000001f004047890 */ /* 0x000fe4000ff3e03f */
[----:B------:R-:W-:Y:S02]  /*00e0*/  UIADD3.X UR7, URZ, UR5, URZ, UP0, !UPT ;  /* 0x000000053f077290 */ /* 0x000fe400087fe43f */
[----:B------:R-:W-:-:S07]  /*00f0*/  UIADD3.X UR5, URZ, UR5, URZ, UP1, !UPT ;  /* 0x000000053f057290 */ /* 0x000fce0008ffe43f */
[----:B------:R0:W-:Y:S02]  /*0100*/  UTMACCTL.PF [UR6] ;  /* 0x00000000060079b9 */ /* 0x0001e40008040000 */
[----:B------:R0:W-:Y:S02]  /*0110*/  UTMACCTL.PF [UR4] ;  /* 0x00000000040079b9 */ /* 0x0001e40008040000 */
[----:B0-----:R-:W-:Y:S01]  /*0120*/  NOP ;  /* 0x0000000000007918 */ /* 0x001fe20000000000 */
.L_x_1:
[----:B------:R-:W-:Y:S05]  /*0130*/  BSYNC B0 ;  /* 0x0000000000007941 */ /* 0x000fea0003800000 */
.L_x_0:
[----:B------:R-:W0:Y:S02]  /*0140*/  SHFL.IDX PT, R3, R0, RZ, 0x1f ;  /* 0x00001fff00037589 */ /* 0x000e2400000e0000 */
[----:B0-----:R-:W-:-:S13]  /*0150*/  ISETP.NE.AND P0, PT, R3, RZ, PT ;  /* 0x000000ff0300720c */ /* 0x001fda0003f05270 */
[----:B------:R-:W-:Y:S05]  /*0160*/  @P0 BRA `(.L_x_2) ;  /* 0x0000000000d40947 */ /* 0x000fea0003800000 */
[----:B------:R-:W-:Y:S01]  /*0170*/  ELECT P0, URZ, PT ;  /* 0x00000000003f782f */ /* 0x000fe20003800000 */
[----:B------:R-:W-:-:S12]  /*0180*/  BSSY B0, `(.L_x_2) ;  /* 0x0000033000007945 */ /* 0x000fd80003800000 */
[----:B------:R-:W-:Y:S05]  /*0190*/  @!P0 BRA `(.L_x_3) ;  /* 0x0000000000c48947 */ /* 0x000fea0003800000 */
[----:B------:R-:W0:Y:S01]  /*01a0*/  S2UR UR8, SR_CgaCtaId ;  /* 0x00000000000879c3 */ /* 0x000e220000008800 */
[----:B------:R-:W-:Y:S01]  /*01b0*/  UMOV UR4, 0x400 ;  /* 0x0000040000047882 */ /* 0x000fe20000000000 */
[----:B------:R-:W-:Y:S01]  /*01c0*/  UMOV UR5, 0x1 ;  /* 0x0000000100057882 */ /* 0x000fe20000000000 */
[----:B------:R-:W-:Y:S02]  /*01d0*/  UMOV UR6, 0x80 ;  /* 0x0000008000067882 */ /* 0x000fe40000000000 */
[----:B------:R-:W-:-:S04]  /*01e0*/  UIADD3 UR6, -UR6, 0x100000, URZ ;  /* 0x0010000006067890 */ /* 0x000fc8000fffe13f */
[----:B------:R-:W-:Y:S02]  /*01f0*/  USHF.L.U32 UR7, UR6, 0xb, URZ ;  /* 0x0000000b06077899 */ /* 0x000fe4000800063f */
[----:B------:R-:W-:Y:S02]  /*0200*/  USHF.L.U32 UR6, UR6, 0x1, URZ ;  /* 0x0000000106067899 */ /* 0x000fe4000800063f */
[----:B0-----:R-:W-:Y:S02]  /*0210*/  ULEA UR8, UR8, UR4, 0x18 ;  /* 0x0000000408087291 */ /* 0x001fe4000f8ec03f */
[----:B------:R-:W-:-:S04]  /*0220*/  UIADD3 UR4, -UR5, 0x100000, URZ ;  /* 0x0010000005047890 */ /* 0x000fc8000fffe13f */
[----:B------:R-:W-:Y:S02]  /*0230*/  USHF.L.U32 UR5, UR4, 0xb, URZ ;  /* 0x0000000b04057899 */ /* 0x000fe4000800063f */
[----:B------:R-:W-:Y:S01]  /*0240*/  USHF.L.U32 UR4, UR4, 0x1, URZ ;  /* 0x0000000104047899 */ /* 0x000fe2000800063f */
[----:B------:R-:W0:Y:S11]  /*0250*/  FENCE.VIEW.ASYNC.S ;  /* 0x00000000000073c6 */ /* 0x000e360000000000 */
[----:B0-----:R0:W1:Y:S01]  /*0260*/  SYNCS.EXCH.64 URZ, [UR8], UR4 ;  /* 0x00000004083f75b2 */ /* 0x0010620008000100 */
[----:B------:R0:W2:Y:S01]  /*0270*/  SYNCS.EXCH.64 URZ, [UR8+0x90], UR6 ;  /* 0x00009006083f75b2 */ /* 0x0000a20008000100 */
[----:B------:R0:W3:Y:S01]  /*0280*/  SYNCS.EXCH.64 URZ, [UR8+0x8], UR4 ;  /* 0x00000804083f75b2 */ /* 0x0000e20008000100 */
[----:B------:R0:W4:Y:S01]  /*0290*/  SYNCS.EXCH.64 URZ, [UR8+0x98], UR6 ;  /* 0x00009806083f75b2 */ /* 0x0001220008000100 */
[----:B------:R0:W0:Y:S01]  /*02a0*/  SYNCS.EXCH.64 URZ, [UR8+0x10], UR4 ;  /* 0x00001004083f75b2 */ /* 0x0000220008000100 */
        /* <DEDUP_REMOVED lines=31> */
[----:B-1234-:R-:W-:Y:S01]  /*04a0*/  NOP ;  /* 0x0000000000007918 */ /* 0x01efe20000000000 */
.L_x_3:
[----:B0-----:R-:W-:Y:S05]  /*04b0*/  BSYNC B0 ;  /* 0x0000000000007941 */ /* 0x001fea0003800000 */
.L_x_2:
[----:B------:R-:W0:Y:S01]  /*04c0*/  SHFL.IDX PT, R6, R0, RZ, 0x1f ;  /* 0x00001fff00067589 */ /* 0x000e2200000e0000 */
[----:B------:R-:W-:Y:S01]  /*04d0*/  ELECT P0, URZ, PT ;  /* 0x00000000003f782f */ /* 0x000fe20003800000 */
[----:B------:R-:W-:Y:S01]  /*04e0*/  NOP ;  /* 0x0000000000007918 */ /* 0x000fe20000000000 */
[----:B------:R-:W-:Y:S01]  /*04f0*/  ELECT P1, URZ, PT ;  /* 0x00000000003f782f */ /* 0x000fe20003820000 */
[----:B------:R-:W1:Y:S01]  /*0500*/  SHFL.IDX PT, R3, R0, RZ, 0x1f ;  /* 0x00001fff00037589 */ /* 0x000e6200000e0000 */
[----:B------:R-:W-:Y:S01]  /*0510*/  UMOV UR4, 0x20 ;  /* 0x0000002000047882 */ /* 0x000fe20000000000 */
[----:B------:R-:W-:Y:S01]  /*0520*/  UMOV UR11, 0x80 ;  /* 0x00000080000b7882 */ /* 0x000fe20000000000 */
[----:B------:R-:W-:Y:S01]  /*0530*/  NOP ;  /* 0x0000000000007918 */ /* 0x000fe20000000000 */
[C---:B------:R-:W-:Y:S01]  /*0540*/  VIADD R33, R8.reuse, 0xffffffff ;  /* 0xffffffff08217836 */ /* 0x040fe20000000000 */
[----:B------:R-:W2:Y:S01]  /*0550*/  SHFL.IDX PT, R5, R5, RZ, 0x1f ;  /* 0x00001fff05057589 */ /* 0x000ea200000e0000 */
[----:B------:R-:W-:Y:S01]  /*0560*/  ULDC.64 UR36, c[0x0][0x208] ;  /* 0x0000820000247ab9 */ /* 0x000fe20000000a00 */
[----:B------:R-:W-:-:S02]  /*0570*/  ISETP.NE.AND P2, PT, R8, RZ, PT ;  /* 0x000000ff0800720c */ /* 0x000fc40003f45270 */
[----:B------:R-:W-:Y:S02]  /*0580*/  ISETP.GE.U32.AND P3, PT, R33, 0x2, PT ;  /* 0x000000022100780c */ /* 0x000fe40003f66070 */
[----:B0-----:R-:W-:Y:S02]  /*0590*/  ISETP.NE.OR P0, PT, R6, RZ, !P0 ;  /* 0x000000ff0600720c */ /* 0x001fe40004705670 */
[----:B-1----:R-:W-:Y:S02]  /*05a0*/  ISETP.NE.OR P1, PT, R3, RZ, !P1 ;  /* 0x000000ff0300720c */ /* 0x002fe40004f25670 */
[----:B------:R-:W-:-:S04]  /*05b0*/  SHF.R.S32.HI R3, RZ, 0x1f, R2 ;  /* 0x0000001fff037819 */ /* 0x000fc80000011402 */
[----:B------:R-:W-:-:S05]  /*05c0*/  LEA.HI R3, R3, R2, RZ, 0x2 ;  /* 0x0000000203037211 */ /* 0x000fca00078f10ff */
[----:B------:R-:W-:Y:S01]  /*05d0*/  VOTEU.ALL UP0, P0 ;  /* 0x00000000003f7886 */ /* 0x000fe20000000000 */
[----:B------:R-:W-:Y:S01]  /*05e0*/  LOP3.LUT R3, R3, 0xfffffffc, RZ, 0xc0, !PT ;  /* 0xfffffffc03037812 */ /* 0x000fe200078ec0ff */
[----:B------:R-:W-:-:S03]  /*05f0*/  VOTEU.ALL UP1, P1 ;  /* 0x00000000003f7886 */ /* 0x000fc60000820000 */
[----:B------:R-:W0:Y:S01]  /*0600*/  @!UP0 S2UR UR7, SR_CgaCtaId ;  /* 0x00000000000789c3 */ /* 0x000e220000008800 */
[----:B------:R-:W-:Y:S01]  /*0610*/  @!UP0 UMOV UR6, 0x400 ;  /* 0x0000040000068882 */ /* 0x000fe20000000000 */
[----:B------:R-:W-:-:S04]  /*0620*/  @!UP0 UIADD3 UR4, -UR4, 0x100000, URZ ;  /* 0x0010000004048890 */ /* 0x000fc8000fffe13f */
[----:B------:R-:W-:Y:S02]  /*0630*/  @!UP0 USHF.L.U32 UR5, UR4, 0xb, URZ ;  /* 0x0000000b04058899 */ /* 0x000fe4000800063f */
[----:B------:R-:W-:Y:S01]  /*0640*/  @!UP0 USHF.L.U32 UR4, UR4, 0x1, URZ ;  /* 0x0000000104048899 */ /* 0x000fe2000800063f */
[----:B------:R-:W-:Y:S01]  /*0650*/  IMAD.IADD R0, R2, 0x1, -R3 ;  /* 0x0000000102007824 */ /* 0x000fe200078e0a03 */
[----:B------:R-:W-:Y:S01]  /*0660*/  @!UP1 UMOV UR9, 0x400 ;  /* 0x0000040000099882 */ /* 0x000fe20000000000 */
[----:B------:R-:W-:Y:S01]  /*0670*/  VOTEU.ALL UP2, P1 ;  /* 0x00000000003f7886 */ /* 0x000fe20000840000 */
[----:B------:R-:W-:Y:S01]  /*0680*/  VOTEU.ALL UP3, P1 ;  /* 0x00000000003f7886 */ /* 0x000fe20000860000 */
[----:B------:R-:W-:Y:S01]  /*0690*/  VOTEU.ALL UP4, P1 ;  /* 0x00000000003f7886 */ /* 0x000fe20000880000 */
[----:B------:R-:W1:Y:S01]  /*06a0*/  @!UP1 S2UR UR10, SR_CgaCtaId ;  /* 0x00000000000a99c3 */ /* 0x000e620000008800 */
[----:B------:R-:W-:Y:S01]  /*06b0*/  VOTEU.ALL UP5, P1 ;  /* 0x00000000003f7886 */ /* 0x000fe200008a0000 */
[----:B------:R-:W-:-:S04]  /*06c0*/  SHF.R.S32.HI R3, RZ, 0x1f, R4 ;  /* 0x0000001fff037819 */ /* 0x000fc80000011404 */
[----:B------:R-:W-:-:S04]  /*06d0*/  LEA.HI R3, R3, R4, RZ, 0x7 ;  /* 0x0000000403037211 */ /* 0x000fc800078f38ff */
[----:B------:R-:W-:-:S05]  /*06e0*/  LOP3.LUT R3, R3, 0xffffff80, RZ, 0xc0, !PT ;  /* 0xffffff8003037812 */ /* 0x000fca00078ec0ff */
[----:B------:R-:W-:Y:S01]  /*06f0*/  IMAD.IADD R3, R4, 0x1, -R3 ;  /* 0x0000000104037824 */ /* 0x000fe200078e0a03 */
[----:B0-----:R-:W-:Y:S02]  /*0700*/  @!UP0 ULEA UR8, UR7, UR6, 0x18 ;  /* 0x0000000607088291 */ /* 0x001fe4000f8ec03f */
[----:B------:R-:W-:-:S04]  /*0710*/  @!UP1 UIADD3 UR6, -UR11, 0x100000, URZ ;  /* 0x001000000b069890 */ /* 0x000fc8000fffe13f */
[----:B------:R-:W-:Y:S02]  /*0720*/  @!UP1 USHF.L.U32 UR7, UR6, 0xb, URZ ;  /* 0x0000000b06079899 */ /* 0x000fe4000800063f */
[----:B------:R-:W-:Y:S01]  /*0730*/  @!UP1 USHF.L.U32 UR6, UR6, 0x1, URZ ;  /* 0x0000000106069899 */ /* 0x000fe2000800063f */
[----:B------:R-:W-:Y:S01]  /*0740*/  VOTEU.ALL UP0, P0 ;  /* 0x00000000003f7886 */ /* 0x000fe20000000000 */
[----:B-1----:R-:W-:Y:S01]  /*0750*/  @!UP1 ULEA UR9, UR10, UR9, 0x18 ;  /* 0x000000090a099291 */ /* 0x002fe2000f8ec03f */
[----:B------:R-:W-:Y:S02]  /*0760*/  VOTEU.ALL UP1, P0 ;  /* 0x00000000003f7886 */ /* 0x000fe40000020000 */
[----:B------:R-:W-:Y:S01]  /*0770*/  ULDC.64 UR10, c[0x0][0x598] ;  /* 0x00016600000a7ab9 */ /* 0x000fe20000000a00 */
[----:B------:R-:W-:Y:S01]  /*0780*/  ISETP.NE.AND P0, PT, R0, 0x3, PT ;  /* 0x000000030000780c */ /* 0x000fe20003f05270 */
[----:B------:R-:W0:Y:S02]  /*0790*/  FENCE.VIEW.ASYNC.S ;  /* 0x00000000000073c6 */ /* 0x000e240000000000 */
[----:B0-----:R0:W1:Y:S01]  /*07a0*/  @!UP0 SYNCS.EXCH.64 URZ, [UR8+0x150], UR4 ;  /* 0x00015004083f85b2 */ /* 0x0010620008000100 */
[----:B------:R-:W-:-:S02]  /*07b0*/  ISETP.NE.U32.AND P1, PT, RZ, UR10, PT ;  /* 0x0000000aff007c0c */ /* 0x000fc4000bf25070 */
[----:B------:R-:W-:Y:S02]  /*07c0*/  ISETP.EQ.OR P0, PT, R0, RZ, !P0 ;  /* 0x000000ff0000720c */ /* 0x000fe40004702670 */
[----:B------:R-:W-:Y:S02]  /*07d0*/  ISETP.NE.AND.EX P1, PT, RZ, UR11, PT, P1 ;  /* 0x0000000bff007c0c */ /* 0x000fe4000bf25310 */
[----:B------:R-:W-:-:S04]  /*07e0*/  ISETP.EQ.AND P0, PT, R8, RZ, P0 ;  /* 0x000000ff0800720c */ /* 0x000fc80000702270 */
[----:B------:R-:W-:-:S04]  /*07f0*/  SEL R16, RZ, 0x1, !P0 ;  /* 0x00000001ff107807 */ /* 0x000fc80004000000 */
[----:B------:R-:W-:Y:S01]  /*0800*/  SEL R16, R16, 0x2, P3 ;  /* 0x0000000210107807 */ /* 0x000fe20001800000 */
[----:B------:R0:W1:Y:S01]  /*0810*/  @!UP1 SYNCS.EXCH.64 URZ, [UR8+0x158], UR4 ;  /* 0x00015804083f95b2 */ /* 0x0000620008000100 */
[----:B------:R-:W-:Y:S01]  /*0820*/  NOP ;  /* 0x0000000000007918 */ /* 0x000fe20000000000 */
[----:B------:R0:W1:Y:S01]  /*0830*/  @!UP2 SYNCS.EXCH.64 URZ, [UR9+0x130], UR6 ;  /* 0x00013006093fa5b2 */ /* 0x0000620008000100 */
[----:B------:R0:W1:Y:S01]  /*0840*/  @!UP3 SYNCS.EXCH.64 URZ, [UR9+0x138], UR6 ;  /* 0x00013806093fb5b2 */ /* 0x0000620008000100 */
[----:B------:R0:W1:Y:S01]  /*0850*/  @!UP4 SYNCS.EXCH.64 URZ, [UR9+0x140], UR6 ;  /* 0x00014006093fc5b2 */ /* 0x0000620008000100 */
[----:B------:R0:W1:Y:S01]  /*0860*/  @!UP5 SYNCS.EXCH.64 URZ, [UR9+0x148], UR6 ;  /* 0x00014806093fd5b2 */ /* 0x0000620008000100 */
[----:B------:R-:W-:Y:S01]  /*0870*/  NOP ;  /* 0x0000000000007918 */ /* 0x000fe20000000000 */
[----:B-1----:R-:W-:Y:S06]  /*0880*/  BAR.SYNC.DEFER_BLOCKING 0x0 ;  /* 0x0000000000007b1d */ /* 0x002fec0000010000 */
[----:B0-2---:R-:W-:Y:S05]  /*0890*/  @!P1 BRA `(.L_x_4) ;  /* 0x00000000001c9947 */ /* 0x005fea0003800000 */
[----:B------:R-:W0:Y:S02]  /*08a0*/  LDC.64 R6, c[0x0][0x598] ;  /* 0x00016600ff067b82 */ /* 0x000e240000000a00 */
[----:B0-----:R-:W2:Y:S02]  /*08b0*/  LDG.E.64 R6, desc[UR36][R6.64] ;  /* 0x0000002406067981 */ /* 0x001ea4000c1e1b00 */
[----:B--2---:R-:W-:-:S04]  /*08c0*/  ISETP.NE.U32.AND P0, PT, R6, RZ, PT ;  /* 0x000000ff0600720c */ /* 0x004fc80003f05070 */
[----:B------:R-:W-:-:S13]  /*08d0*/  ISETP.NE.AND.EX P0, PT, R7, RZ, PT, P0 ;  /* 0x000000ff0700720c */ /* 0x000fda0003f05300 */
[----:B------:R-:W-:Y:S05]  /*08e0*/  @!P0 BRA `(.L_x_4) ;  /* 0x0000000000088947 */ /* 0x000fea0003800000 */
[----:B------:R1:W5:Y:S01]  /*08f0*/  LD.E R88, desc[UR36][R6.64] ;  /* 0x0000002406587980 */ /* 0x000362000c101900 */
[----:B------:R-:W-:Y:S05]  /*0900*/  BRA `(.L_x_5) ;  /* 0x0000000000247947 */ /* 0x000fea0003800000 */
.L_x_4:
[----:B------:R-:W-:Y:S02]  /*0910*/  ULDC.64 UR4, c[0x0][0x588] ;  /* 0x0001620000047ab9 */ /* 0x000fe40000000a00 */
[----:B------:R-:W-:-:S04]  /*0920*/  ISETP.NE.U32.AND P0, PT, RZ, UR4, PT ;  /* 0x00000004ff007c0c */ /* 0x000fc8000bf05070 */
[----:B------:R-:W-:-:S13]  /*0930*/  ISETP.NE.AND.EX P0, PT, RZ, UR5, PT, P0 ;  /* 0x00000005ff007c0c */ /* 0x000fda000bf05300 */
[----:B------:R-:W-:Y:S05]  /*0940*/  @!P0 BRA `(.L_x_6) ;  /* 0x00000000000c8947 */ /* 0x000fea0003800000 */
[----:B------:R-:W0:Y:S02]  /*0950*/  LDC.64 R88, c[0x0][0x588] ;  /* 0x00016200ff587b82 */ /* 0x000e240000000a00 */
[----:B0-----:R0:W5:Y:S01]  /*0960*/  LDG.E R88, desc[UR36][R88.64] ;  /* 0x0000002458587981 */ /* 0x001162000c1e1900 */
[----:B------:R-:W-:Y:S05]  /*0970*/  BRA `(.L_x_5) ;  /* 0x0000000000087947 */ /* 0x000fea0003800000 */
.L_x_6:
[----:B------:R-:W-:Y:S02]  /*0980*/  ULDC UR4, c[0x0][0x580] ;  /* 0x0001600000047ab9 */ /* 0x000fe40000000800 */
[----:B------:R-:W-:-:S07]  /*0990*/  IMAD.U32 R88, RZ, RZ, UR4 ;  /* 0x00000004ff587e24 */ /* 0x000fce000f8e00ff */
.L_x_5:
[----:B------:R-:W-:Y:S02]  /*09a0*/  ULDC.64 UR4, c[0x0][0x5a0] ;  /* 0x0001680000047ab9 */ /* 0x000fe40000000a00 */
[----:B------:R-:W-:-:S04]  /*09b0*/  ISETP.NE.U32.AND P0, PT, RZ, UR4, PT ;  /* 0x00000004ff007c0c */ /* 0x000fc8000bf05070 */
[----:B------:R-:W-:-:S13]  /*09c0*/  ISETP.NE.AND.EX P0, PT, RZ, UR5, PT, P0 ;  /* 0x00000005ff007c0c */ /* 0x000fda000bf05300 */
[----:B------:R-:W-:Y:S05]  /*09d0*/  @!P0 BRA `(.L_x_7) ;  /* 0x00000000001c8947 */ /* 0x000fea0003800000 */
[----:B-1----:R-:W1:Y:S02]  /*09e0*/  LDC.64 R6, c[0x0][0x5a0] ;  /* 0x00016800ff067b82 */ /* 0x002e640000000a00 */
[----:B-1----:R-:W2:Y:S02]  /*09f0*/  LDG.E.64 R6, desc[UR36][R6.64] ;  /* 0x0000002406067981 */ /* 0x002ea4000c1e1b00 */
[----:B--2---:R-:W-:-:S04]  /*0a00*/  ISETP.NE.U32.AND P0, PT, R6, RZ, PT ;  /* 0x000000ff0600720c */ /* 0x004fc80003f05070 */
[----:B------:R-:W-:-:S13]  /*0a10*/  ISETP.NE.AND.EX P0, PT, R7, RZ, PT, P0 ;  /* 0x000000ff0700720c */ /* 0x000fda0003f05300 */
[----:B------:R-:W-:Y:S05]  /*0a20*/  @!P0 BRA `(.L_x_7) ;  /* 0x0000000000088947 */ /* 0x000fea0003800000 */
[----:B0-----:R2:W5:Y:S01]  /*0a30*/  LD.E R89, desc[UR36][R6.64] ;  /* 0x0000002406597980 */ /* 0x001562000c101900 */
[----:B------:R-:W-:Y:S05]  /*0a40*/  BRA `(.L_x_8) ;  /* 0x0000000000247947 */ /* 0x000fea0003800000 */
.L_x_7:
[----:B------:R-:W-:Y:S02]  /*0a50*/  ULDC.64 UR4, c[0x0][0x590] ;  /* 0x0001640000047ab9 */ /* 0x000fe40000000a00 */
[----:B------:R-:W-:-:S04]  /*0a60*/  ISETP.NE.U32.AND P0, PT, RZ, UR4, PT ;  /* 0x00000004ff007c0c */ /* 0x000fc8000bf05070 */
[----:B------:R-:W-:-:S13]  /*0a70*/  ISETP.NE.AND.EX P0, PT, RZ, UR5, PT, P0 ;  /* 0x00000005ff007c0c */ /* 0x000fda000bf05300 */
[----:B------:R-:W-:Y:S05]  /*0a80*/  @!P0 BRA `(.L_x_9) ;  /* 0x00000000000c8947 */ /* 0x000fea0003800000 */
[----:B-1----:R-:W0:Y:S02]  /*0a90*/  LDC.64 R6, c[0x0][0x590] ;  /* 0x00016400ff067b82 */ /* 0x002e240000000a00 */
[----:B0-----:R0:W5:Y:S01]  /*0aa0*/  LDG.E R89, desc[UR36][R6.64] ;  /* 0x0000002406597981 */ /* 0x001162000c1e1900 */
[----:B------:R-:W-:Y:S05]  /*0ab0*/  BRA `(.L_x_8) ;  /* 0x0000000000087947 */ /* 0x000fea0003800000 */
.L_x_9:
[----:B------:R-:W-:Y:S02]  /*0ac0*/  ULDC UR4, c[0x0][0x584] ;  /* 0x0001610000047ab9 */ /* 0x000fe40000000800 */
[----:B0-----:R-:W-:-:S07]  /*0ad0*/  IMAD.U32 R89, RZ, RZ, UR4 ;  /* 0x00000004ff597e24 */ /* 0x001fce000f8e00ff */
.L_x_8:
[----:B------:R-:W3:Y:S01]  /*0ae0*/  LDC R2, c[0x0][0x65c] ;  /* 0x00019700ff027b82 */ /* 0x000ee20000000800 */
[----:B------:R-:W4:Y:S01]  /*0af0*/  S2R R14, SR_CTAID.Y ;  /* 0x00000000000e7919 */ /* 0x000f220000002600 */
[----:B------:R-:W-:Y:S01]  /*0b00*/  ULDC UR6, c[0x0][0x28c] ;  /* 0x0000a30000067ab9 */ /* 0x000fe20000000800 */
[----:B------:R-:W-:Y:S01]  /*0b10*/  ISETP.NE.AND P0, PT, R8, 0x2, PT ;  /* 0x000000020800780c */ /* 0x000fe20003f05270 */
[----:B------:R-:W-:Y:S01]  /*0b20*/  UIADD3 UR6, UR6, 0x1f, URZ ;  /* 0x0000001f06067890 */ /* 0x000fe2000fffe03f */
[----:B012---:R-:W0:Y:S01]  /*0b30*/  S2R R6, SR_CTAID.X ;  /* 0x0000000000067919 */ /* 0x007e220000002500 */
[----:B------:R-:W-:Y:S01]  /*0b40*/  IMAD.MOV.U32 R7, RZ, RZ, RZ ;  /* 0x000000ffff077224 */ /* 0x000fe200078e00ff */
[----:B------:R-:W-:Y:S01]  /*0b50*/  UMOV UR38, URZ ;  /* 0x0000003f00267c82 */ /* 0x000fe20008000000 */
[----:B------:R-:W-:Y:S01]  /*0b60*/  USHF.R.S32.HI UR7, URZ, 0x1f, UR6 ;  /* 0x0000001f3f077899 */ /* 0x000fe20008011406 */
[----:B------:R-:W-:Y:S01]  /*0b70*/  UMOV UR39, URZ ;  /* 0x0000003f00277c82 */ /* 0x000fe20008000000 */
[----:B------:R-:W-:-:S02]  /*0b80*/  ULDC.64 UR8, c[0x0][0x650] ;  /* 0x0001940000087ab9 */ /* 0x000fc40000000a00 */
[----:B------:R-:W-:-:S04]  /*0b90*/  ULEA.HI UR7, UR7, UR6, URZ, 0x5 ;  /* 0x0000000607077291 */ /* 0x000fc8000f8f283f */
[----:B------:R-:W-:Y:S01]  /*0ba0*/  USHF.R.S32.HI UR40, URZ, 0x5, UR7 ;  /* 0x000000053f287899 */ /* 0x000fe20008011407 */
[----:B---3--:R-:W-:-:S13]  /*0bb0*/  ISETP.NE.AND P1, PT, R2, 0x1, PT ;  /* 0x000000010200780c */ /* 0x008fda0003f25270 */
[----:B------:R-:W0:Y:S01]  /*0bc0*/  @P1 LDC R19, c[0x0][0x10] ;  /* 0x00000400ff131b82 */ /* 0x000e220000000800 */
[----:B----4-:R-:W-:Y:S02]  /*0bd0*/  @P1 IMAD.MOV.U32 R8, RZ, RZ, R14 ;  /* 0x000000ffff081224 */ /* 0x010fe400078e000e */
[----:B------:R-:W-:Y:S02]  /*0be0*/  @P1 IMAD.MOV.U32 R9, RZ, RZ, RZ ;  /* 0x000000ffff091224 */ /* 0x000fe400078e00ff */
[----:B------:R-:W-:-:S03]  /*0bf0*/  @P1 IMAD.MOV.U32 R17, RZ, RZ, RZ ;  /* 0x000000ffff111224 */ /* 0x000fc600078e00ff */
[----:B------:R-:W1:Y:S01]  /*0c00*/  @!P1 LDC R11, c[0x0][0xc] ;  /* 0x00000300ff0b9b82 */ /* 0x000e620000000800 */
[----:B------:R-:W-:Y:S01]  /*0c10*/  ULDC UR4, c[0x0][0xc] ;  /* 0x0000030000047ab9 */ /* 0x000fe20000000800 */
[----:B------:R-:W-:Y:S02]  /*0c20*/  ULDC UR5, c[0x0][0x10] ;  /* 0x0000040000057ab9 */ /* 0x000fe40000000800 */
[----:B------:R-:W-:-:S04]  /*0c30*/  UIMAD.WIDE.U32 UR4, UR4, UR5, URZ ;  /* 0x00000005040472a5 */ /* 0x000fc8000f8e003f */
[----:B------:R-:W2:Y:S01]  /*0c40*/  LDC R2, c[0x0][0x14] ;  /* 0x00000500ff027b82 */ /* 0x000ea20000000800 */
[----:B0-----:R-:W-:-:S04]  /*0c50*/  @P1 IMAD.WIDE.U32 R18, R6, R19, R8 ;  /* 0x0000001306121225 */ /* 0x001fc800078e0008 */
[----:B------:R-:W-:Y:S02]  /*0c60*/  @P1 IMAD.IADD R17, R19, 0x1, R17 ;  /* 0x0000000113111824 */ /* 0x000fe400078e0211 */
[----:B-1----:R-:W-:-:S04]  /*0c70*/  @!P1 IMAD.WIDE.U32 R8, R11, R14, R6 ;  /* 0x0000000e0b089225 */ /* 0x002fc800078e0006 */
[----:B------:R-:W-:Y:S02]  /*0c80*/  @!P1 IMAD.MOV.U32 R18, RZ, RZ, R8 ;  /* 0x000000ffff129224 */ /* 0x000fe400078e0008 */
[----:B------:R-:W-:Y:S02]  /*0c90*/  @!P1 IMAD.MOV.U32 R17, RZ, RZ, R9 ;  /* 0x000000ffff119224 */ /* 0x000fe400078e0009 */
[----:B--2---:R-:W-:-:S04]  /*0ca0*/  IMAD.WIDE.U32 R12, R2, UR4, RZ ;  /* 0x00000004020c7c25 */ /* 0x004fc8000f8e00ff */
[----:B------:R-:W-:Y:S01]  /*0cb0*/  IMAD R23, R2, UR5, RZ ;  /* 0x0000000502177c24 */ /* 0x000fe2000f8e02ff */
[----:B------:R0:W-:Y:S03]  /*0cc0*/  STL.64 [R1], R12 ;  /* 0x0000000c01007387 */ /* 0x0001e60000100a00 */
[----:B------:R-:W-:Y:S01]  /*0cd0*/  IMAD.IADD R23, R13, 0x1, R23 ;  /* 0x000000010d177824 */ /* 0x000fe200078e0217 */
[----:B------:R-:W-:Y:S06]  /*0ce0*/  @P0 BRA `(.L_x_10) ;  /* 0x0000000000200947 */ /* 0x000fec0003800000 */
[----:B------:R-:W-:Y:S01]  /*0cf0*/  UISETP.GE.U32.AND UP0, UPT, UR40, 0x12, UPT ;  /* 0x000000122800788c */ /* 0x000fe2000bf06070 */
[----:B------:R-:W-:Y:S01]  /*0d00*/  IADD3 R18, P0, R18, R12, RZ ;  /* 0x0000000c12127210 */ /* 0x000fe20007f1e0ff */
[----:B------:R-:W-:Y:S01]  /*0d10*/  UIMAD.WIDE.U32 UR4, UR40, 0x38e38e39, URZ ;  /* 0x38e38e39280478a5 */ /* 0x000fe2000f8e003f */
[----:B------:R-:W-:-:S03]  /*0d20*/  UMOV UR39, URZ ;  /* 0x0000003f00277c82 */ /* 0x000fc60008000000 */
[----:B------:R-:W-:Y:S01]  /*0d30*/  USHF.R.U32.HI UR4, URZ, 0x2, UR5 ;  /* 0x000000023f047899 */ /* 0x000fe20008011605 */
[----:B------:R-:W-:-:S03]  /*0d40*/  IMAD.X R17, R23, 0x1, R17, P0 ;  /* 0x0000000117117824 */ /* 0x000fc600000e0611 */
[----:B------:R-:W-:Y:S02]  /*0d50*/  UIMAD UR38, UR4, -0x12, UR40 ;  /* 0xffffffee042678a4 */ /* 0x000fe4000f8e0228 */
[----:B------:R-:W-:-:S12]  /*0d60*/  @UP0 ULOP3.LUT UR39, UR4, 0x1, URZ, 0xc0, !UPT ;  /* 0x0000000104270892 */ /* 0x000fd8000f8ec03f */
.L_x_10:
[----:B------:R-:W-:Y:S01]  /*0d70*/  ISETP.GE.U32.AND P0, PT, R18, UR8, PT ;  /* 0x0000000812007c0c */ /* 0x000fe2000bf06070 */
[----:B------:R-:W-:Y:S01]  /*0d80*/  IMAD.MOV.U32 R19, RZ, RZ, -0x1 ;  /* 0xffffffffff137424 */ /* 0x000fe200078e00ff */
[----:B------:R-:W-:Y:S01]  /*0d90*/  PRMT R8, RZ, 0x7610, R8 ;  /* 0x00007610ff087816 */ /* 0x000fe20000000008 */
[----:B------:R-:W-:Y:S01]  /*0da0*/  IMAD.MOV.U32 R22, RZ, RZ, -0x1 ;  /* 0xffffffffff167424 */ /* 0x000fe200078e00ff */
[----:B------:R-:W-:Y:S01]  /*0db0*/  ISETP.GE.U32.AND.EX P0, PT, R17, UR9, PT, P0 ;  /* 0x0000000911007c0c */ /* 0x000fe2000bf06100 */
[----:B------:R-:W-:-:S12]  /*0dc0*/  IMAD.MOV.U32 R2, RZ, RZ, -0x1 ;  /* 0xffffffffff027424 */ /* 0x000fd800078e00ff */
[----:B------:R-:W-:Y:S05]  /*0dd0*/  @P0 BRA `(.L_x_11) ;  /* 0x00000004005c0947 */ /* 0x000fea0003800000 */
[----:B------:R-:W1:Y:S01]  /*0de0*/  LDC.64 R20, c[0x0][0x628] ;  /* 0x00018a00ff147b82 */ /* 0x000e620000000a00 */
[----:B------:R-:W-:Y:S02]  /*0df0*/  IMAD.MOV.U32 R8, RZ, RZ, R18 ;  /* 0x000000ffff087224 */ /* 0x000fe400078e0012 */
[----:B------:R-:W-:-:S05]  /*0e00*/  IMAD.MOV.U32 R9, RZ, RZ, R17 ;  /* 0x000000ffff097224 */ /* 0x000fca00078e0011 */
[----:B------:R-:W2:Y:S08]  /*0e10*/  LDC R2, c[0x0][0x630] ;  /* 0x00018c00ff027b82 */ /* 0x000eb00000000800 */
[----:B------:R-:W3:Y:S01]  /*0e20*/  LDC.64 R24, c[0x0][0x620] ;  /* 0x00018800ff187b82 */ /* 0x000ee20000000a00 */
[----:B-1----:R-:W-:-:S04]  /*0e30*/  ISETP.NE.U32.AND P0, PT, R20, RZ, PT ;  /* 0x000000ff1400720c */ /* 0x002fc80003f05070 */
[----:B------:R-:W-:-:S13]  /*0e40*/  ISETP.NE.AND.EX P0, PT, R21, RZ, PT, P0 ;  /* 0x000000ff1500720c */ /* 0x000fda0003f05300 */
[----:B--23--:R-:W-:Y:S05]  /*0e50*/  @!P0 BRA `(.L_x_12) ;  /* 0x0000000000288947 */ /* 0x00cfea0003800000 */
[----:B0-----:R-:W0:Y:S02]  /*0e60*/  LDC R13, c[0x0][0x634] ;  /* 0x00018d00ff0d7b82 */ /* 0x001e240000000800 */
[----:B0-----:R-:W-:-:S05]  /*0e70*/  IADD3 R13, P0, R18, R13, RZ ;  /* 0x0000000d120d7210 */ /* 0x001fca0007f1e0ff */
[----:B------:R-:W-:-:S04]  /*0e80*/  IMAD.X R15, RZ, RZ, R17, P0 ;  /* 0x000000ffff0f7224 */ /* 0x000fc800000e0611 */
[----:B------:R-:W-:-:S04]  /*0e90*/  IMAD.WIDE.U32 R8, R15, R20, RZ ;  /* 0x000000140f087225 */ /* 0x000fc800078e00ff */
[----:B------:R-:W-:-:S04]  /*0ea0*/  IMAD.WIDE.U32 R10, P0, R13, R21, R8 ;  /* 0x000000150d0a7225 */ /* 0x000fc80007800008 */
[----:B------:R-:W-:-:S04]  /*0eb0*/  IMAD.WIDE.U32 R8, R13, R20, RZ ;  /* 0x000000140d087225 */ /* 0x000fc800078e00ff */
[----:B------:R-:W-:Y:S01]  /*0ec0*/  IMAD.X R13, RZ, RZ, RZ, P0 ;  /* 0x000000ffff0d7224 */ /* 0x000fe200000e06ff */
[----:B------:R-:W-:Y:S01]  /*0ed0*/  IADD3 RZ, P0, R9, R10, RZ ;  /* 0x0000000a09ff7210 */ /* 0x000fe20007f1e0ff */
[----:B------:R-:W-:-:S04]  /*0ee0*/  IMAD.MOV.U32 R12, RZ, RZ, R11 ;  /* 0x000000ffff0c7224 */ /* 0x000fc800078e000b */
[----:B------:R-:W-:-:S08]  /*0ef0*/  IMAD.WIDE.U32.X R8, R15, R21, R12, P0 ;  /* 0x000000150f087225 */ /* 0x000fd000000e040c */
.L_x_12:
[-CC-:B------:R-:W-:Y:S01]  /*0f00*/  SHF.R.U64 R31, R8, R2.reuse, R9.reuse ;  /* 0x00000002081f7219 */ /* 0x180fe20000001209 */
[----:B0-----:R-:W0:Y:S01]  /*0f10*/  LDC R12, c[0x0][0x618] ;  /* 0x00018600ff0c7b82 */ /* 0x001e220000000800 */
[----:B------:R-:W-:Y:S01]  /*0f20*/  SHF.R.U32.HI R7, RZ, R2, R9 ;  /* 0x00000002ff077219 */ /* 0x000fe20000011609 */
[----:B------:R-:W-:Y:S01]  /*0f30*/  ULDC UR4, c[0x0][0x150] ;  /* 0x0000540000047ab9 */ /* 0x000fe20000000800 */
[----:B------:R-:W-:Y:S01]  /*0f40*/  IADD3 R11, P0, RZ, -R31, RZ ;  /* 0x8000001fff0b7210 */ /* 0x000fe20007f1e0ff */
[----:B------:R-:W-:Y:S01]  /*0f50*/  IMAD.MOV.U32 R19, RZ, RZ, R17 ;  /* 0x000000ffff137224 */ /* 0x000fe200078e0011 */
[----:B------:R-:W-:-:S03]  /*0f60*/  I2FP.F32.U32 R2, R6 ;  /* 0x0000000600027245 */ /* 0x000fc60000201000 */
[----:B------:R-:W1:Y:S01]  /*0f70*/  LDC.64 R26, c[0x0][0x640] ;  /* 0x00019000ff1a7b82 */ /* 0x000e620000000a00 */
[----:B------:R-:W-:Y:S02]  /*0f80*/  IMAD.X R13, RZ, RZ, ~R7, P0 ;  /* 0x000000ffff0d7224 */ /* 0x000fe400000e0e07 */
[----:B------:R-:W-:Y:S01]  /*0f90*/  FMUL R2, R2, UR4 ;  /* 0x0000000402027c20 */ /* 0x000fe20008400000 */
[----:B------:R-:W-:Y:S01]  /*0fa0*/  IMAD.WIDE.U32 R8, R11, R24, R18 ;  /* 0x000000180b087225 */ /* 0x000fe200078e0012 */
[----:B------:R-:W-:-:S03]  /*0fb0*/  ULDC UR4, c[0x0][0x154] ;  /* 0x0000550000047ab9 */ /* 0x000fc60000000800 */
[----:B------:R-:W-:Y:S01]  /*0fc0*/  IMAD R10, R13, R24, RZ ;  /* 0x000000180d0a7224 */ /* 0x000fe200078e02ff */
[----:B------:R-:W2:Y:S01]  /*0fd0*/  LDC R7, c[0x0][0x144] ;  /* 0x00005100ff077b82 */ /* 0x000ea20000000800 */
[----:B------:R-:W3:Y:S02]  /*0fe0*/  F2I.U32.TRUNC.NTZ R2, R2 ;  /* 0x0000000200027305 */ /* 0x000ee4000020f000 */
[----:B------:R-:W-:-:S04]  /*0ff0*/  IMAD R11, R11, R25, R10 ;  /* 0x000000190b0b7224 */ /* 0x000fc800078e020a */
[----:B------:R-:W-:Y:S01]  /*1000*/  IMAD.IADD R9, R9, 0x1, R11 ;  /* 0x0000000109097824 */ /* 0x000fe200078e020b */
[----:B------:R-:W4:Y:S01]  /*1010*/  LDC R22, c[0x0][0x608] ;  /* 0x00018200ff167b82 */ /* 0x000f220000000800 */
[----:B------:R-:W-:-:S03]  /*1020*/  IMAD.MOV.U32 R11, RZ, RZ, -0x1 ;  /* 0xffffffffff0b7424 */ /* 0x000fc600078e00ff */
[--C-:B0-----:R-:W-:Y:S02]  /*1030*/  SHF.R.U64 R20, R8, R12, R9.reuse ;  /* 0x0000000c08147219 */ /* 0x101fe40000001209 */
[----:B------:R-:W-:Y:S02]  /*1040*/  I2FP.F32.U32 R8, R14 ;  /* 0x0000000e00087245 */ /* 0x000fe40000201000 */
[----:B------:R-:W0:Y:S01]  /*1050*/  LDC R24, c[0x0][0x658] ;  /* 0x00019600ff187b82 */ /* 0x000e220000000800 */
[----:B-1----:R-:W-:Y:S01]  /*1060*/  ISETP.NE.U32.AND P0, PT, R26, RZ, PT ;  /* 0x000000ff1a00720c */ /* 0x002fe20003f05070 */
[----:B---3--:R-:W-:Y:S02]  /*1070*/  IMAD.MOV R10, RZ, RZ, -R2 ;  /* 0x000000ffff0a7224 */ /* 0x008fe400078e0a02 */
[----:B------:R-:W-:Y:S01]  /*1080*/  FMUL R8, R8, UR4 ;  /* 0x0000000408087c20 */ /* 0x000fe20008400000 */
[----:B------:R-:W-:Y:S02]  /*1090*/  SHF.R.U32.HI R9, RZ, R12, R9 ;  /* 0x0000000cff097219 */ /* 0x000fe40000011609 */
[----:B------:R-:W-:Y:S01]  /*10a0*/  ISETP.NE.AND.EX P0, PT, R27, RZ, PT, P0 ;  /* 0x000000ff1b00720c */ /* 0x000fe20003f05300 */
[----:B------:R1:W3:Y:S01]  /*10b0*/  F2I.U32.TRUNC.NTZ R15, R8 ;  /* 0x00000008000f7305 */ /* 0x0002e2000020f000 */
[----:B------:R-:W1:Y:S01]  /*10c0*/  LDC R19, c[0x0][0x148] ;  /* 0x00005200ff137b82 */ /* 0x000e620000000800 */
[----:B--2---:R-:W-:-:S07]  /*10d0*/  IMAD R2, R7, R10, R6 ;  /* 0x0000000a07027224 */ /* 0x004fce00078e0206 */
[----:B------:R-:W2:Y:S01]  /*10e0*/  LDC R25, c[0x0][0x600] ;  /* 0x00018000ff197b82 */ /* 0x000ea20000000800 */
[-CC-:B----4-:R-:W-:Y:S02]  /*10f0*/  SHF.R.U64 R32, R20, R22.reuse, R9.reuse ;  /* 0x0000001614207219 */ /* 0x190fe40000001209 */
[----:B------:R-:W-:Y:S01]  /*1100*/  SHF.R.U32.HI R7, RZ, R22, R9 ;  /* 0x00000016ff077219 */ /* 0x000fe20000011609 */
[----:B------:R-:W-:-:S04]  /*1110*/  IMAD.MOV.U32 R9, RZ, RZ, 0x1 ;  /* 0x00000001ff097424 */ /* 0x000fc800078e00ff */
[----:B------:R-:W4:Y:S01]  /*1120*/  LDC R28, c[0x0][0x648] ;  /* 0x00019200ff1c7b82 */ /* 0x000f220000000800 */
[-C--:B0-----:R-:W-:Y:S02]  /*1130*/  SHF.L.U32 R6, R11, R24.reuse, RZ ;  /* 0x000000180b067219 */ /* 0x081fe400000006ff */
[--C-:B------:R-:W-:Y:S02]  /*1140*/  SHF.R.U64 R22, R32, R24, R7.reuse ;  /* 0x0000001820167219 */ /* 0x100fe40000001207 */
[----:B------:R-:W-:Y:S02]  /*1150*/  LOP3.LUT R13, RZ, R6, RZ, 0x33, !PT ;  /* 0x00000006ff0d7212 */ /* 0x000fe400078e33ff */
[-C--:B------:R-:W-:Y:S01]  /*1160*/  SHF.R.U32.HI R7, RZ, R24.reuse, R7 ;  /* 0x00000018ff077219 */ /* 0x080fe20000011607 */
[----:B------:R-:W0:Y:S01]  /*1170*/  LDC R29, c[0x0][0x638] ;  /* 0x00018e00ff1d7b82 */ /* 0x000e220000000800 */
[----:B------:R-:W-:Y:S01]  /*1180*/  SHF.L.U32 R12, R9, R24, RZ ;  /* 0x00000018090c7219 */ /* 0x000fe200000006ff */
[----:B------:R-:W-:-:S06]  /*1190*/  IMAD.MOV.U32 R6, RZ, RZ, R22 ;  /* 0x000000ffff067224 */ /* 0x000fcc00078e0016 */
[----:B------:R-:W0:Y:S01]  /*11a0*/  LDC R30, c[0x0][0x610] ;  /* 0x00018400ff1e7b82 */ /* 0x000e220000000800 */
[----:B-1-3--:R-:W-:Y:S05]  /*11b0*/  @!P0 BRA `(.L_x_13) ;  /* 0x0000000000288947 */ /* 0x00afea0003800000 */
[----:B------:R-:W1:Y:S02]  /*11c0*/  LDC R11, c[0x0][0x64c] ;  /* 0x00019300ff0b7b82 */ /* 0x000e640000000800 */
[----:B-1----:R-:W-:-:S05]  /*11d0*/  IADD3 R11, P0, R22, R11, RZ ;  /* 0x0000000b160b7210 */ /* 0x002fca0007f1e0ff */
        /* <DEDUP_REMOVED lines=8> */
.L_x_13:
[----:B----4-:R-:W-:Y:S01]  /*1260*/  SHF.R.U64 R6, R6, R28, R7 ;  /* 0x0000001c06067219 */ /* 0x010fe20000001207 */
[----:B--2---:R-:W-:Y:S01]  /*1270*/  VIADD R7, R25, 0xffffffff ;  /* 0xffffffff19077836 */ /* 0x004fe20000000000 */
[----:B------:R-:W-:Y:S01]  /*1280*/  LOP3.LUT R13, R32, R13, RZ, 0xc0, !PT ;  /* 0x0000000d200d7212 */ /* 0x000fe200078ec0ff */
[----:B------:R-:W-:Y:S02]  /*1290*/  IMAD.MOV R15, RZ, RZ, -R15 ;  /* 0x000000ffff0f7224 */ /* 0x000fe400078e0a0f */
[----:B------:R-:W-:Y:S01]  /*12a0*/  IMAD.MOV R8, RZ, RZ, -R6 ;  /* 0x000000ffff087224 */ /* 0x000fe200078e0a06 */
[----:B------:R-:W-:Y:S01]  /*12b0*/  LOP3.LUT R7, R20, R7, RZ, 0xc0, !PT ;  /* 0x0000000714077212 */ /* 0x000fe200078ec0ff */
[----:B------:R-:W-:Y:S02]  /*12c0*/  IMAD R13, R12, R6, R13 ;  /* 0x000000060c0d7224 */ /* 0x000fe400078e020d */
[----:B------:R-:W-:Y:S02]  /*12d0*/  @P1 IMAD R2, R19, R15, R14 ;  /* 0x0000000f13021224 */ /* 0x000fe400078e020e */
[----:B0-----:R-:W-:-:S02]  /*12e0*/  IMAD R6, R8, R29, R22 ;  /* 0x0000001d08067224 */ /* 0x001fc400078e0216 */
[----:B------:R-:W-:Y:S02]  /*12f0*/  IMAD R2, R13, R30, R2 ;  /* 0x0000001e0d027224 */ /* 0x000fe400078e0202 */
[----:B------:R-:W-:Y:S02]  /*1300*/  IMAD R19, R6, R25, R7 ;  /* 0x0000001906137224 */ /* 0x000fe400078e0207 */
[----:B------:R-:W-:-:S03]  /*1310*/  IMAD.MOV.U32 R8, RZ, RZ, 0x1 ;  /* 0x00000001ff087424 */ /* 0x000fc600078e00ff */
[----:B------:R-:W-:Y:S02]  /*1320*/  SEL R22, R19, R2, !P1 ;  /* 0x0000000213167207 */ /* 0x000fe40004800000 */
[----:B------:R-:W-:Y:S01]  /*1330*/  SEL R19, R2, R19, !P1 ;  /* 0x0000001302137207 */ /* 0x000fe20004800000 */
[----:B------:R-:W-:-:S07]  /*1340*/  IMAD.MOV.U32 R2, RZ, RZ, R31 ;  /* 0x000000ffff027224 */ /* 0x000fce00078e001f */
.L_x_11:
[----:B------:R-:W-:Y:S05]  /*1350*/  @!P2 BRA `(.L_x_14) ;  /* 0x00000054000ca947 */ /* 0x000fea0003800000 */
[----:B------:R-:W-:-:S13]  /*1360*/  ISETP.GT.U32.AND P0, PT, R33, 0x1, PT ;  /* 0x000000012100780c */ /* 0x000fda0003f04070 */
[----:B------:R-:W-:Y:S05]  /*1370*/  @P0 EXIT ;  /* 0x000000000000094d */ /* 0x000fea0003800000 */
.L_x_15:
[----:B------:R-:W-:-:S08]  /*1380*/  NOP ;  /* 0x0000000000007918 */ /* 0x000fd00000000000 */
[----:B------:R-:W1:Y:S02]  /*1390*/  USETMAXREG.TRY_ALLOC.CTAPOOL UP0, 0xe8 ;  /* 0x000000e8000079c8 */ /* 0x000e640008000600 */
[----:B-1----:R-:W-:-:S13]  /*13a0*/  PLOP3.LUT P0, PT, PT, PT, UP0, 0x80, 0x0 ;  /* 0x000000000000781c */ /* 0x002fda0003f0f008 */
[----:B------:R-:W-:Y:S05]  /*13b0*/  @!P0 BRA `(.L_x_15) ;  /* 0xfffffffc00f08947 */ /* 0x000fea000383ffff */
[----:B------:R-:W-:-:S13]  /*13c0*/  LOP3.LUT P0, RZ, R8, 0xff, RZ, 0xc0, !PT ;  /* 0x000000ff08ff7812 */ /* 0x000fda000780c0ff */
[----:B------:R-:W-:Y:S05]  /*13d0*/  @!P0 EXIT ;  /* 0x000000000000894d */ /* 0x000fea0003800000 */
[----:B------:R-:W1:Y:S01]  /*13e0*/  S2UR UR4, SR_CgaCtaId ;  /* 0x00000000000479c3 */ /* 0x000e620000008800 */
[----:B------:R-:W-:Y:S01]  /*13f0*/  VIADD R6, R5, 0xffffffff ;  /* 0xffffffff05067836 */ /* 0x000fe20000000000 */
[----:B------:R-:W-:Y:S01]  /*1400*/  SHF.R.S32.HI R0, RZ, 0x1f, R3 ;  /* 0x0000001fff007819 */ /* 0x000fe20000011403 */
[----:B------:R-:W-:Y:S01]  /*1410*/  UMOV UR41, 0x400 ;  /* 0x0000040000297882 */ /* 0x000fe20000000000 */
[----:B------:R-:W-:Y:S01]  /*1420*/  UISETP.LT.AND UP0, UPT, UR40, 0x1, UPT ;  /* 0x000000012800788c */ /* 0x000fe2000bf01270 */
[----:B------:R-:W-:Y:S01]  /*1430*/  LOP3.LUT R100, R16, 0x1, RZ, 0xfc, !PT ;  /* 0x0000000110647812 */ /* 0x000fe200078efcff */
[----:B------:R-:W-:Y:S01]  /*1440*/  ULDC UR6, c[0x0][0x284] ;  /* 0x0000a10000067ab9 */ /* 0x000fe20000000800 */
[----:B------:R-:W-:Y:S01]  /*1450*/  R2UR UR42, R6 ;  /* 0x00000000062a72ca */ /* 0x000fe200000e0000 */
[----:B------:R-:W-:Y:S01]  /*1460*/  USEL UR43, UR40, 0x1, UP0 ;  /* 0x00000001282b7887 */ /* 0x000fe20008000000 */
[CC--:B------:R-:W-:Y:S01]  /*1470*/  LEA.HI R4, R0.reuse, R3.reuse, RZ, 0x2 ;  /* 0x0000000300047211 */ /* 0x0c0fe200078f10ff */
[----:B------:R-:W-:Y:S01]  /*1480*/  USHF.L.U32 UR46, UR40, 0x1, URZ ;  /* 0x00000001282e7899 */ /* 0x000fe2000800063f */
[----:B------:R-:W-:Y:S01]  /*1490*/  LEA.HI R0, R0, R3, RZ, 0x5 ;  /* 0x0000000300007211 */ /* 0x000fe200078f28ff */
[----:B------:R-:W-:Y:S01]  /*14a0*/  UIADD3 UR43, -UR43, UR40, URZ ;  /* 0x000000282b2b7290 */ /* 0x000fe2000fffe13f */
[----:B------:R-:W-:-:S02]  /*14b0*/  SHF.R.S32.HI R90, RZ, 0x2, R4 ;  /* 0x00000002ff5a7819 */ /* 0x000fc40000011404 */
[----:B------:R-:W-:Y:S02]  /*14c0*/  SHF.R.S32.HI R5, RZ, 0x1f, R4 ;  /* 0x0000001fff057819 */ /* 0x000fe40000011404 */
[----:B------:R-:W-:Y:S02]  /*14d0*/  LOP3.LUT R92, R4, 0xfffffffc, RZ, 0xc0, !PT ;  /* 0xfffffffc045c7812 */ /* 0x000fe400078ec0ff */
[----:B------:R-:W-:Y:S01]  /*14e0*/  LEA.HI R5, R5, R90, RZ, 0x3 ;  /* 0x0000005a05057211 */ /* 0x000fe200078f18ff */
[----:B------:R-:W-:Y:S01]  /*14f0*/  USHF.L.U32 UR42, UR42, 0x3, URZ ;  /* 0x000000032a2a7899 */ /* 0x000fe2000800063f */
[----:B------:R-:W-:Y:S01]  /*1500*/  ISETP.NE.AND P0, PT, R6, RZ, PT ;  /* 0x000000ff0600720c */ /* 0x000fe20003f05270 */
[----:B------:R-:W-:Y:S01]  /*1510*/  IMAD.IADD R92, R3, 0x1, -R92 ;  /* 0x00000001035c7824 */ /* 0x000fe200078e0a5c */
[----:B------:R-:W-:Y:S01]  /*1520*/  LOP3.LUT R5, R5, 0xfffffff8, RZ, 0xc0, !PT ;  /* 0xfffffff805057812 */ /* 0x000fe200078ec0ff */
[----:B-1----:R-:W-:Y:S01]  /*1530*/  ULEA UR41, UR4, UR41, 0x18 ;  /* 0x0000002904297291 */ /* 0x002fe2000f8ec03f */
[----:B------:R-:W-:Y:S01]  /*1540*/  SEL R101, RZ, 0x1, P0 ;  /* 0x00000001ff657807 */ /* 0x000fe20000000000 */
[----:B------:R-:W-:-:S02]  /*1550*/  IMAD.U32 R94, RZ, RZ, UR42 ;  /* 0x0000002aff5e7e24 */ /* 0x000fc4000f8e00ff */
[----:B------:R-:W-:Y:S01]  /*1560*/  UIADD3 UR47, UR41, 0x130, URZ ;  /* 0x00000130292f7890 */ /* 0x000fe2000fffe03f */
[----:B------:R-:W-:Y:S01]  /*1570*/  IMAD.IADD R90, R90, 0x1, -R5 ;  /* 0x000000015a5a7824 */ /* 0x000fe200078e0a05 */
[----:B------:R-:W-:Y:S01]  /*1580*/  SHF.R.S32.HI R5, RZ, 0x5, R0 ;  /* 0x00000005ff057819 */ /* 0x000fe20000011400 */
[----:B------:R-:W-:Y:S01]  /*1590*/  UIADD3 UR5, UR41, 0x12200, URZ ;  /* 0x0001220029057890 */ /* 0x000fe2000fffe03f */
[C---:B------:R-:W-:Y:S01]  /*15a0*/  LOP3.LUT R96, R94.reuse, 0x8, RZ, 0xc0, !PT ;  /* 0x000000085e607812 */ /* 0x040fe200078ec0ff */
[----:B------:R-:W-:Y:S01]  /*15b0*/  UIADD3 UR4, UR41, 0x200, URZ ;  /* 0x0000020029047890 */ /* 0x000fe2000fffe03f */
[--C-:B------:R-:W-:Y:S01]  /*15c0*/  SHF.R.S32.HI R91, RZ, 0x1f, R90.reuse ;  /* 0x0000001fff5b7819 */ /* 0x100fe2000001145a */
[----:B------:R-:W-:Y:S01]  /*15d0*/  USHF.R.U32.HI UR5, URZ, 0x4, UR5 ;  /* 0x000000043f057899 */ /* 0x000fe20008011605 */
[C-C-:B------:R-:W-:Y:S01]  /*15e0*/  IMAD R97, R5.reuse, -0x10, -R90.reuse ;  /* 0xfffffff005617824 */ /* 0x140fe200078e0a5a */
[----:B------:R-:W-:Y:S01]  /*15f0*/  USHF.R.U32.HI UR4, URZ, 0x4, UR4 ;  /* 0x000000043f047899 */ /* 0x000fe20008011604 */
[----:B------:R-:W-:Y:S01]  /*1600*/  IMAD.U32 R93, RZ, RZ, UR47 ;  /* 0x0000002fff5d7e24 */ /* 0x000fe2000f8e00ff */
[----:B------:R-:W-:Y:S01]  /*1610*/  ULOP3.LUT UR5, UR5, 0x3fff, URZ, 0xc0, !UPT ;  /* 0x00003fff05057892 */ /* 0x000fe2000f8ec03f */
[----:B------:R-:W-:Y:S01]  /*1620*/  IMAD.WIDE R90, R5, 0x10, R90 ;  /* 0x00000010055a7825 */ /* 0x000fe200078e025a */
[----:B------:R-:W-:Y:S01]  /*1630*/  LOP3.LUT R94, R94, 0x8, RZ, 0xc, !PT ;  /* 0x000000085e5e7812 */ /* 0x000fe200078e0cff */
[----:B------:R-:W-:Y:S01]  /*1640*/  ULOP3.LUT UR44, UR4, 0x3fff, URZ, 0xc0, !UPT ;  /* 0x00003fff042c7892 */ /* 0x000fe2000f8ec03f */
[----:B------:R-:W-:Y:S01]  /*1650*/  LOP3.LUT R96, R96, 0x18, RZ, 0x3c, !PT ;  /* 0x0000001860607812 */ /* 0x000fe200078e3cff */
[----:B------:R-:W-:Y:S01]  /*1660*/  VIADD R95, R93, UR42 ;  /* 0x0000002a5d5f7c36 */ /* 0x000fe20008000000 */
[----:B------:R-:W-:Y:S01]  /*1670*/  ULOP3.LUT UR45, UR5, 0x1000000, URZ, 0xfc, !UPT ;  /* 0x01000000052d7892 */ /* 0x000fe2000f8efc3f */
[----:B------:R-:W-:-:S11]  /*1680*/  VIADD R97, R97, UR6 ;  /* 0x0000000661617c36 */ /* 0x000fd60008000000 */
.L_x_163:
[----:B------:R-:W-:Y:S01]  /*1690*/  SHF.L.U32 R0, R101, 0x1f, RZ ;  /* 0x0000001f65007819 */ /* 0x000fe200000006ff */
[----:B------:R-:W-:Y:S02]  /*16a0*/  ULDC UR4, c[0x0][0x28c] ;  /* 0x0000a30000047ab9 */ /* 0x000fe40000000800 */
[----:B------:R-:W-:Y:S01]  /*16b0*/  ISETP.LT.AND P1, PT, RZ, UR4, PT ;  /* 0x00000004ff007c0c */ /* 0x000fe2000bf21270 */
[----:B------:R-:W1:Y:S02]  /*16c0*/  SYNCS.PHASECHK.TRANS64.TRYWAIT P0, [R93+UR42], R0 ;  /* 0x000000005d0075a7 */ /* 0x000e64000800016a */
[----:B-1-34-:R-:W-:Y:S10]  /*16d0*/  @!P0 BRA `(.L_x_16) ;  /* 0x0000006800388947 */ /* 0x01aff40003800000 */
.L_x_199:
[----:B------:R-:W-:Y:S05]  /*16e0*/  @P1 BRA `(.L_x_17) ;  /* 0x0000000000401947 */ /* 0x000fea0003800000 */
[----:B-1----:R-:W-:Y:S01]  /*16f0*/  MOV R0, 0x0 ;  /* 0x0000000000007802 */ /* 0x002fe20000000f00 */
[----:B------:R-:W-:Y:S01]  /*1700*/  ULDC.64 UR4, c[0x4][0x68] ;  /* 0x01001a0000047ab9 */ /* 0x000fe20000000a00 */
[----:B------:R-:W-:Y:S01]  /*1710*/  ULDC.64 UR6, c[0x4][0x8] ;  /* 0x0100020000067ab9 */ /* 0x000fe20000000a00 */
[----:B------:R-:W-:Y:S01]  /*1720*/  IMAD.U32 R4, RZ, RZ, UR4 ;  /* 0x00000004ff047e24 */ /* 0x000fe2000f8e00ff */
[----:B------:R1:W2:Y:S01]  /*1730*/  LDC.64 R14, c[0x4][R0] ;  /* 0x01000000000e7b82 */ /* 0x0002a20000000a00 */
[----:B------:R-:W-:Y:S01]  /*1740*/  IMAD.U32 R5, RZ, RZ, UR5 ;  /* 0x00000005ff057e24 */ /* 0x000fe2000f8e00ff */
[----:B------:R-:W-:Y:S01]  /*1750*/  ULDC.64 UR4, c[0x4][0x70] ;  /* 0x01001c0000047ab9 */ /* 0x000fe20000000a00 */
[----:B------:R-:W-:Y:S02]  /*1760*/  IMAD.U32 R10, RZ, RZ, UR6 ;  /* 0x00000006ff0a7e24 */ /* 0x000fe4000f8e00ff */
[----:B------:R-:W-:Y:S02]  /*1770*/  IMAD.U32 R6, RZ, RZ, UR4 ;  /* 0x00000004ff067e24 */ /* 0x000fe4000f8e00ff */
[----:B------:R-:W-:-:S02]  /*1780*/  IMAD.U32 R7, RZ, RZ, UR5 ;  /* 0x00000005ff077e24 */ /* 0x000fc4000f8e00ff */
[----:B------:R-:W-:Y:S02]  /*1790*/  IMAD.U32 R11, RZ, RZ, UR7 ;  /* 0x00000007ff0b7e24 */ /* 0x000fe4000f8e00ff */
[----:B------:R-:W-:Y:S02]  /*17a0*/  IMAD.MOV.U32 R8, RZ, RZ, 0x1e1 ;  /* 0x000001e1ff087424 */ /* 0x000fe400078e00ff */
[----:B0-----:R-:W-:Y:S02]  /*17b0*/  IMAD.MOV.U32 R12, RZ, RZ, 0x1 ;  /* 0x00000001ff0c7424 */ /* 0x001fe400078e00ff */
[----:B-1----:R-:W-:-:S07]  /*17c0*/  IMAD.MOV.U32 R13, RZ, RZ, RZ ;  /* 0x000000ffff0d7224 */ /* 0x002fce00078e00ff */
[----:B------:R-:W-:-:S07]  /*17d0*/  LEPC R20, `(.L_x_17) ;  /* 0x000000001014794e */ /* 0x000fce0000000000 */
[----:B--2--5:R-:W-:Y:S05]  /*17e0*/  CALL.ABS.NOINC R14 ;  /* 0x000000000e007343 */ /* 0x024fea0003c00000 */
.L_x_17:
[----:B------:R-:W-:-:S13]  /*17f0*/  ISETP.NE.AND P0, PT, R100, 0x3, PT ;  /* 0x000000036400780c */ /* 0x000fda0003f05270 */
[----:B------:R-:W-:Y:S05]  /*1800*/  @!P0 BRA `(.L_x_18) ;  /* 0x0000000000048947 */ /* 0x000fea0003800000 */
[----:B------:R-:W-:Y:S01]  /*1810*/  BPT.TRAP 0x1 ;  /* 0x000000040000795c */ /* 0x000fe20000300000 */
.L_x_18:
[----:B------:R-:W-:Y:S02]  /*1820*/  IMAD.U32 R3, RZ, RZ, UR38 ;  /* 0x00000026ff037e24 */ /* 0x000fe4000f8e00ff */
[----:B-1----:R-:W-:-:S03]  /*1830*/  IMAD.U32 R0, RZ, RZ, UR39 ;  /* 0x00000027ff007e24 */ /* 0x002fc6000f8e00ff */
[----:B------:R-:W-:Y:S02]  /*1840*/  LEA R3, R3, UR41, 0x3 ;  /* 0x0000002903037c11 */ /* 0x000fe4000f8e18ff */
[----:B------:R-:W-:-:S04]  /*1850*/  SHF.L.U32 R0, R0, 0x1f, RZ ;  /* 0x0000001f00007819 */ /* 0x000fc800000006ff */
[----:B------:R1:W2:Y:S01]  /*1860*/  SYNCS.PHASECHK.TRANS64.TRYWAIT P1, [R3+URZ], R0 ;  /* 0x00000000030075a7 */ /* 0x0002a2000802017f */
[----:B------:R-:W-:Y:S05]  /*1870*/  @!P0 BRA `(.L_x_19) ;  /* 0x0000000000048947 */ /* 0x000fea0003800000 */
[----:B------:R-:W-:Y:S01]  /*1880*/  BPT.TRAP 0x1 ;  /* 0x000000040000795c */ /* 0x000fe20000300000 */
.L_x_19:
[----:B--2---:R-:W-:Y:S05]  /*1890*/  @P1 BRA `(.L_x_20) ;  /* 0x0000000000081947 */ /* 0x004fea0003800000 */
[----:B------:R-:W2:Y:S02]  /*18a0*/  SYNCS.PHASECHK.TRANS64.TRYWAIT P1, [R3+URZ], R0 ;  /* 0x00000000030075a7 */ /* 0x000ea4000802017f */
[----:B--2---:R-:W-:Y:S05]  /*18b0*/  @!P1 BRA `(.L_x_21) ;  /* 0x0000006400d49947 */ /* 0x004fea0003800000 */
.L_x_20:
[----:B------:R-:W-:Y:S05]  /*18c0*/  WARPSYNC.ALL ;  /* 0x0000000000007948 */ /* 0x000fea0003800000 */
[----:B------:R-:W-:Y:S01]  /*18d0*/  ULEA UR4, UR38, UR44, 0x8 ;  /* 0x0000002c26047291 */ /* 0x000fe2000f8e403f */
[----:B------:R-:W-:Y:S01]  /*18e0*/  WARPGROUP.ARRIVE ;  /* 0x00000000000079c5 */ /* 0x000fe20000000000 */
[----:B------:R-:W-:Y:S01]  /*18f0*/  ULEA UR6, UR38, UR45, 0x9 ;  /* 0x0000002d26067291 */ /* 0x000fe2000f8e483f */
[----:B-12---:R-:W-:Y:S01]  /*1900*/  IMAD.U32 R0, RZ, RZ, UR43 ;  /* 0x0000002bff007e24 */ /* 0x006fe2000f8e00ff */
[----:B------:R-:W-:Y:S01]  /*1910*/  UMOV UR5, 0x40000040 ;  /* 0x4000004000057882 */ /* 0x000fe20000000000 */
[----:B------:R-:W-:-:S03]  /*1920*/  UMOV UR7, 0x40000040 ;  /* 0x4000004000077882 */ /* 0x000fc60000000000 */
[----:B------:R-:W-:-:S03]  /*1930*/  ISETP.GE.AND P1, PT, R0, 0x1, PT ;  /* 0x000000010000780c */ /* 0x000fc60003f26270 */
[----:B------:R-:W-:Y:S01]  /*1940*/  HGMMA.64x128x16.F32 R24, gdesc[UR4].tnspA.tnspB, RZ, !UPT, gsb0 ;  /* 0x61e00000041879f0 */ /* 0x000fe2000c0008ff */
[----:B------:R-:W-:Y:S02]  /*1950*/  UIADD3 UR4, UR4, 0x80, URZ ;  /* 0x0000008004047890 */ /* 0x000fe4000fffe03f */
[----:B------:R-:W-:Y:S01]  /*1960*/  UIADD3 UR6, UR6, 0x80, URZ ;  /* 0x0000008006067890 */ /* 0x000fe2000fffe03f */
[----:B------:R-:W-:Y:S01]  /*1970*/  UMOV UR5, 0x40000040 ;  /* 0x4000004000057882 */ /* 0x000fe20000000000 */
[----:B------:R-:W-:Y:S01]  /*1980*/  UMOV UR7, 0x40000040 ;  /* 0x4000004000077882 */ /* 0x000fe20000000000 */
[----:B------:R-:W-:Y:S02]  /*1990*/  WARPGROUP.DEPBAR.LE gsb0, 0x0 ;  /* 0x00008000000079c5 */ /* 0x000fe40000010000 */
[----:B------:R-:W-:-:S06]  /*19a0*/  WARPGROUP.ARRIVE ;  /* 0x00000000000079c5 */ /* 0x000fcc0000000000 */
[----:B------:R-:W-:Y:S03]  /*19b0*/  HGMMA.64x128x16.F32 R24, gdesc[UR4].tnspA.tnspB, R24, gsb0 ;  /* 0x61e00000041879f0 */ /* 0x000fe60008000818 */
[----:B------:R-:W-:Y:S02]  /*19c0*/  WARPGROUP.DEPBAR.LE gsb0, 0x0 ;  /* 0x00008000000079c5 */ /* 0x000fe40000010000 */
[----:B------:R-:W-:Y:S05]  /*19d0*/  @!P1 BRA `(.L_x_22) ;  /* 0x0000000000d09947 */ /* 0x000fea0003800000 */
[----:B------:R-:W-:Y:S01]  /*19e0*/  UIADD3 UR4, UR38, 0x1, URZ ;  /* 0x0000000126047890 */ /* 0x000fe2000fffe03f */
[----:B------:R-:W-:Y:S01]  /*19f0*/  IMAD.U32 R0, RZ, RZ, UR43 ;  /* 0x0000002bff007e24 */ /* 0x000fe2000f8e00ff */
[----:B------:R-:W-:Y:S02]  /*1a00*/  UMOV UR9, UR38 ;  /* 0x0000002600097c82 */ /* 0x000fe40008000000 */
[----:B------:R-:W-:-:S04]  /*1a10*/  UISETP.NE.AND UP0, UPT, UR4, 0x12, UPT ;  /* 0x000000120400788c */ /* 0x000fc8000bf05270 */
[----:B------:R-:W-:Y:S02]  /*1a20*/  USEL UR5, URZ, 0x1, UP0 ;  /* 0x000000013f057887 */ /* 0x000fe40008000000 */
[----:B------:R-:W-:Y:S02]  /*1a30*/  USEL UR8, UR4, URZ, UP0 ;  /* 0x0000003f04087287 */ /* 0x000fe40008000000 */
[----:B------:R-:W-:-:S06]  /*1a40*/  ULOP3.LUT UR5, UR39, UR5, URZ, 0x3c, !UPT ;  /* 0x0000000527057292 */ /* 0x000fcc000f8e3c3f */
[----:B------:R-:W-:-:S07]  /*1a50*/  IMAD.U32 R5, RZ, RZ, UR5 ;  /* 0x00000005ff057e24 */ /* 0x000fce000f8e00ff */
.L_x_29:
[----:B-12---:R-:W-:Y:S05]  /*1a60*/  @!P0 BRA `(.L_x_23) ;  /* 0x0000000000048947 */ /* 0x006fea0003800000 */
[----:B------:R-:W-:Y:S01]  /*1a70*/  BPT.TRAP 0x1 ;  /* 0x000000040000795c */ /* 0x000fe20000300000 */
.L_x_23:
[----:B------:R-:W-:Y:S01]  /*1a80*/  ULEA UR4, UR8, UR41, 0x3 ;  /* 0x0000002908047291 */ /* 0x000fe2000f8e183f */
[----:B------:R-:W-:-:S08]  /*1a90*/  SHF.L.U32 R3, R5, 0x1f, RZ ;  /* 0x0000001f05037819 */ /* 0x000fd000000006ff */
[----:B------:R1:W2:Y:S01]  /*1aa0*/  SYNCS.PHASECHK.TRANS64.TRYWAIT P1, [UR4], R3 ;  /* 0x00000003ff0075a7 */ /* 0x0002a20008020144 */
[----:B------:R-:W-:Y:S05]  /*1ab0*/  @!P0 BRA `(.L_x_24) ;  /* 0x0000000000048947 */ /* 0x000fea0003800000 */
[----:B------:R-:W-:Y:S01]  /*1ac0*/  BPT.TRAP 0x1 ;  /* 0x000000040000795c */ /* 0x000fe20000300000 */
.L_x_24:
[----:B--2---:R-:W-:Y:S05]  /*1ad0*/  @P1 BRA `(.L_x_25) ;  /* 0x0000000000081947 */ /* 0x004fea0003800000 */
[----:B------:R-:W2:Y:S02]  /*1ae0*/  SYNCS.PHASECHK.TRANS64.TRYWAIT P1, [UR4], R3 ;  /* 0x00000003ff0075a7 */ /* 0x000ea40008020144 */
[----:B--2---:R-:W-:Y:S05]  /*1af0*/  @!P1 BRA `(.L_x_26) ;  /* 0x0000006400589947 */ /* 0x004fea0003800000 */
.L_x_25:
[----:B------:R-:W-:Y:S01]  /*1b00*/  ULEA UR4, UR8, UR44, 0x8 ;  /* 0x0000002c08047291 */ /* 0x000fe2000f8e403f */
[----:B------:R-:W-:Y:S01]  /*1b10*/  WARPGROUP.ARRIVE ;  /* 0x00000000000079c5 */ /* 0x000fe20000000000 */
[----:B------:R-:W-:Y:S01]  /*1b20*/  ULEA UR6, UR8, UR45, 0x9 ;  /* 0x0000002d08067291 */ /* 0x000fe2000f8e483f */
[----:B------:R-:W-:Y:S01]  /*1b30*/  UMOV UR5, 0x40000040 ;  /* 0x4000004000057882 */ /* 0x000fe20000000000 */
[----:B------:R-:W-:-:S07]  /*1b40*/  UMOV UR7, 0x40000040 ;  /* 0x4000004000077882 */ /* 0x000fce0000000000 */
[----:B------:R-:W-:Y:S01]  /*1b50*/  HGMMA.64x128x16.F32 R24, gdesc[UR4].tnspA.tnspB, R24, gsb0 ;  /* 0x61e00000041879f0 */ /* 0x000fe20008000818 */
        /* <DEDUP_REMOVED lines=9> */
[----:B------:R-:W-:Y:S01]  /*1bf0*/  BPT.TRAP 0x1 ;  /* 0x000000040000795c */ /* 0x000fe20000300000 */
.L_x_27:
[----:B------:R-:W-:Y:S01]  /*1c00*/  ULEA UR4, UR9, UR41, 0x3 ;  /* 0x0000002909047291 */ /* 0x000fe2000f8e183f */
[----:B------:R-:W-:-:S03]  /*1c10*/  ISETP.GT.U32.AND P1, PT, R16, 0x1, PT ;  /* 0x000000011000780c */ /* 0x000fc60003f24070 */
[----:B------:R-:W-:-:S04]  /*1c20*/  UIADD3 UR4, UR4, 0x90, URZ ;  /* 0x0000009004047890 */ /* 0x000fc8000fffe03f */
[----:B------:R-:W-:-:S09]  /*1c30*/  UPRMT UR4, URZ, 0x654, UR4 ;  /* 0x000006543f047896 */ /* 0x000fd20008000004 */
[----:B------:R-:W-:Y:S01]  /*1c40*/  SYNCS.ARRIVE.TRANS64.RED.A1T0 RZ, [UR4], RZ ;  /* 0x000000ffffff79a7 */ /* 0x000fe20008100404 */
[----:B------:R-:W-:Y:S05]  /*1c50*/  @P1 BRA `(.L_x_28) ;  /* 0x0000000000041947 */ /* 0x000fea0003800000 */
[----:B------:R-:W-:Y:S01]  /*1c60*/  BPT.TRAP 0x1 ;  /* 0x000000040000795c */ /* 0x000fe20000300000 */
.L_x_28:
[----:B------:R-:W-:Y:S01]  /*1c70*/  UIADD3 UR8, UR8, 0x1, URZ ;  /* 0x0000000108087890 */ /* 0x000fe2000fffe03f */
[C---:B------:R-:W-:Y:S01]  /*1c80*/  ISETP.GT.AND P1, PT, R0.reuse, 0x1, PT ;  /* 0x000000010000780c */ /* 0x040fe20003f24270 */
[----:B------:R-:W-:Y:S01]  /*1c90*/  UIADD3 UR9, UR9, 0x1, URZ ;  /* 0x0000000109097890 */ /* 0x000fe2000fffe03f */
[----:B------:R-:W-:Y:S01]  /*1ca0*/  VIADD R0, R0, 0xffffffff ;  /* 0xffffffff00007836 */ /* 0x000fe20000000000 */
[----:B------:R-:W-:Y:S02]  /*1cb0*/  UISETP.NE.AND UP0, UPT, UR8, 0x12, UPT ;  /* 0x000000120800788c */ /* 0x000fe4000bf05270 */
[----:B------:R-:W-:Y:S02]  /*1cc0*/  UISETP.NE.AND UP1, UPT, UR9, 0x12, UPT ;  /* 0x000000120900788c */ /* 0x000fe4000bf25270 */
[----:B------:R-:W-:Y:S02]  /*1cd0*/  USEL UR4, URZ, 0x1, UP0 ;  /* 0x000000013f047887 */ /* 0x000fe40008000000 */
[----:B------:R-:W-:-:S02]  /*1ce0*/  USEL UR8, UR8, URZ, UP0 ;  /* 0x0000003f08087287 */ /* 0x000fc40008000000 */
[----:B------:R-:W-:Y:S02]  /*1cf0*/  USEL UR9, UR9, URZ, UP1 ;  /* 0x0000003f09097287 */ /* 0x000fe40008800000 */
[----:B------:R-:W-:Y:S01]  /*1d00*/  LOP3.LUT R5, R5, UR4, RZ, 0x3c, !PT ;  /* 0x0000000405057c12 */ /* 0x000fe2000f8e3cff */
[----:B------:R-:W-:Y:S09]  /*1d10*/  @P1 BRA `(.L_x_29) ;  /* 0xfffffffc00501947 */ /* 0x000ff2000383ffff */
.L_x_22:
[----:B------:R-:W3:Y:S01]  /*1d20*/  LDC R0, c[0x0][0x28c] ;  /* 0x0000a300ff007b82 */ /* 0x000ee20000000800 */
[----:B------:R4:W-:Y:S01]  /*1d30*/  SYNCS.ARRIVE.TRANS64.A1T0 RZ, [R94+UR47], RZ ;  /* 0x000000ff5eff79a7 */ /* 0x0009e2000810002f */
[----:B---3--:R-:W-:-:S13]  /*1d40*/  ISETP.GE.AND P1, PT, R0, 0x1, PT ;  /* 0x000000010000780c */ /* 0x008fda0003f26270 */
[----:B----4-:R-:W-:Y:S05]  /*1d50*/  @!P1 BRA `(.L_x_30) ;  /* 0x0000000000349947 */ /* 0x010fea0003800000 */
[----:B------:R-:W-:Y:S05]  /*1d60*/  @!P0 BRA `(.L_x_31) ;  /* 0x0000000000048947 */ /* 0x000fea0003800000 */
[----:B------:R-:W-:Y:S01]  /*1d70*/  BPT.TRAP 0x1 ;  /* 0x000000040000795c */ /* 0x000fe20000300000 */
.L_x_31:
[----:B------:R-:W-:Y:S01]  /*1d80*/  UIADD3 UR6, UR43, UR38, URZ ;  /* 0x000000262b067290 */ /* 0x000fe2000fffe03f */
[----:B------:R-:W-:-:S03]  /*1d90*/  ISETP.GT.U32.AND P0, PT, R16, 0x1, PT ;  /* 0x000000011000780c */ /* 0x000fc60003f04070 */
[----:B------:R-:W-:-:S04]  /*1da0*/  UIMAD.WIDE.U32 UR4, UR6, 0x38e38e39, URZ ;  /* 0x38e38e39060478a5 */ /* 0x000fc8000f8e003f */
[----:B------:R-:W-:-:S04]  /*1db0*/  USHF.R.U32.HI UR4, URZ, 0x2, UR5 ;  /* 0x000000023f047899 */ /* 0x000fc80008011605 */
[----:B------:R-:W-:-:S04]  /*1dc0*/  UIMAD UR6, UR4, -0x12, UR6 ;  /* 0xffffffee040678a4 */ /* 0x000fc8000f8e0206 */
[----:B------:R-:W-:-:S04]  /*1dd0*/  ULEA UR6, UR6, UR41, 0x3 ;  /* 0x0000002906067291 */ /* 0x000fc8000f8e183f */
[----:B------:R-:W-:-:S04]  /*1de0*/  UIADD3 UR6, UR6, 0x90, URZ ;  /* 0x0000009006067890 */ /* 0x000fc8000fffe03f */
[----:B------:R-:W-:-:S09]  /*1df0*/  UPRMT UR6, URZ, 0x654, UR6 ;  /* 0x000006543f067896 */ /* 0x000fd20008000006 */
[----:B------:R-:W-:Y:S01]  /*1e00*/  SYNCS.ARRIVE.TRANS64.RED.A1T0 RZ, [UR6], RZ ;  /* 0x000000ffffff79a7 */ /* 0x000fe20008100406 */
[----:B------:R-:W-:Y:S05]  /*1e10*/  @P0 BRA `(.L_x_30) ;  /* 0x0000000000040947 */ /* 0x000fea0003800000 */
[----:B------:R-:W-:Y:S01]  /*1e20*/  BPT.TRAP 0x1 ;  /* 0x000000040000795c */ /* 0x000fe20000300000 */
.L_x_30:
[----:B------:R-:W-:Y:S01]  /*1e30*/  SHF.L.U32 R0, R101, 0x1f, RZ ;  /* 0x0000001f65007819 */ /* 0x000fe200000006ff */
[----:B------:R-:W-:Y:S01]  /*1e40*/  UIADD3 UR38, UR46, UR38, URZ ;  /* 0x000000262e267290 */ /* 0x000fe2000fffe03f */
[----:B------:R-:W3:Y:S01]  /*1e50*/  LDC R9, c[0x0][0x288] ;  /* 0x0000a200ff097b82 */ /* 0x000ee20000000800 */
[----:B------:R-:W-:Y:S01]  /*1e60*/  UISETP.GE.U32.AND UP1, UPT, UR46, 0x12, UPT ;  /* 0x000000122e00788c */ /* 0x000fe2000bf26070 */
[----:B------:R-:W-:Y:S01]  /*1e70*/  IMAD.SHL.U32 R10, R92, 0x2, RZ ;  /* 0x000000025c0a7824 */ /* 0x000fe200078e00ff */
[----:B------:R-:W-:Y:S02]  /*1e80*/  UISETP.GT.U32.AND UP0, UPT, UR38, 0x11, UPT ;  /* 0x000000112600788c */ /* 0x000fe4000bf04070 */
[----:B------:R-:W-:Y:S02]  /*1e90*/  UIMAD.WIDE.U32 UR4, UR38, 0x38e38e39, URZ ;  /* 0x38e38e39260478a5 */ /* 0x000fe4000f8e003f */
[----:B------:R-:W-:Y:S01]  /*1ea0*/  UISETP.LT.U32.AND UP0, UPT, UR46, 0x12, UP0 ;  /* 0x000000122e00788c */ /* 0x000fe20008701070 */
[----:B------:R-:W4:Y:S01]  /*1eb0*/  SYNCS.PHASECHK.TRANS64.TRYWAIT P0, [R93+UR42+0x10], R0 ;  /* 0x000010005d0075a7 */ /* 0x000f22000800016a */
[----:B------:R-:W-:Y:S01]  /*1ec0*/  USHF.R.U32.HI UR4, URZ, 0x2, UR5 ;  /* 0x000000023f047899 */ /* 0x000fe20008011605 */
[----:B------:R-:W-:Y:S01]  /*1ed0*/  SHF.R.S32.HI R11, RZ, 0x1f, R10 ;  /* 0x0000001fff0b7819 */ /* 0x000fe2000001140a */
[----:B------:R-:W-:-:S02]  /*1ee0*/  USEL UR6, URZ, 0x1, !UP0 ;  /* 0x000000013f067887 */ /* 0x000fc4000c000000 */
[----:B------:R-:W-:Y:S02]  /*1ef0*/  UIMAD UR38, UR4, -0x12, UR38 ;  /* 0xffffffee042678a4 */ /* 0x000fe4000f8e0226 */
[----:B------:R-:W-:-:S04]  /*1f00*/  ULOP3.LUT UR39, UR39, UR6, URZ, 0x3c, !UPT ;  /* 0x0000000627277292 */ /* 0x000fc8000f8e3c3f */
[----:B------:R-:W-:Y:S01]  /*1f10*/  @UP1 ULOP3.LUT UR39, UR39, 0x1, UR4, 0x78, !UPT ;  /* 0x0000000127271892 */ /* 0x000fe2000f8e7804 */
[----:B---34-:R-:W-:Y:S11]  /*1f20*/  @!P0 BRA `(.L_x_32) ;  /* 0x0000006000648947 */ /* 0x018ff60003800000 */
.L_x_200:
[----:B---3--:R-:W-:Y:S01]  /*1f30*/  IMAD.SHL.U32 R0, R19, 0x40, RZ ;  /* 0x0000004013007824 */ /* 0x008fe200078e00ff */
[----:B------:R-:W-:Y:S01]  /*1f40*/  ULDC UR6, c[0x0][0x284] ;  /* 0x0000a10000067ab9 */ /* 0x000fe20000000800 */
[----:B------:R-:W-:Y:S01]  /*1f50*/  IMAD.SHL.U32 R20, R22, 0x80, RZ ;  /* 0x0000008016147824 */ /* 0x000fe200078e00ff */
[----:B0-----:R-:W-:Y:S01]  /*1f60*/  SHF.R.S32.HI R13, RZ, 0x1f, R2 ;  /* 0x0000001fff0d7819 */ /* 0x001fe20000011402 */
[----:B------:R-:W-:Y:S01]  /*1f70*/  ULDC.64 UR4, c[0x0][0x5d0] ;  /* 0x0001740000047ab9 */ /* 0x000fe20000000a00 */
[----:B------:R-:W-:Y:S01]  /*1f80*/  ISETP.GE.AND P0, PT, R0, UR6, PT ;  /* 0x0000000600007c0c */ /* 0x000fe2000bf06270 */
[----:B--2---:R-:W-:Y:S01]  /*1f90*/  IMAD.WIDE.U32 R4, R2, UR4, R10 ;  /* 0x0000000402047c25 */ /* 0x004fe2000f8e000a */
[----:B------:R-:W-:Y:S02]  /*1fa0*/  SHF.R.S32.HI R21, RZ, 0x1f, R20 ;  /* 0x0000001fff157819 */ /* 0x000fe40000011414 */
[C---:B------:R-:W-:Y:S01]  /*1fb0*/  ISETP.GE.OR P0, PT, R20.reuse, R9, P0 ;  /* 0x000000091400720c */ /* 0x040fe20000706670 */
[----:B-1----:R-:W-:Y:S01]  /*1fc0*/  IMAD R3, R13, UR4, RZ ;  /* 0x000000040d037c24 */ /* 0x002fe2000f8e02ff */
[----:B------:R-:W-:-:S03]  /*1fd0*/  IADD3 R4, P1, R20, R4, RZ ;  /* 0x0000000414047210 */ /* 0x000fc60007f3e0ff */
[----:B------:R-:W-:-:S05]  /*1fe0*/  IMAD R3, R2, UR5, R3 ;  /* 0x0000000502037c24 */ /* 0x000fca000f8e0203 */
[----:B------:R-:W-:-:S03]  /*1ff0*/  IADD3.X R5, R21, R5, R3, P1, !PT ;  /* 0x0000000515057210 */ /* 0x000fc60000ffe403 */
[----:B------:R-:W-:Y:S05]  /*2000*/  @P0 BRA `(.L_x_33) ;  /* 0x0000004000300947 */ /* 0x000fea0003800000 */
[----:B------:R-:W0:Y:S01]  /*2010*/  LDC.64 R6, c[0x0][0x5c8] ;  /* 0x00017200ff067b82 */ /* 0x000e220000000a00 */
[----:B-----5:R-:W-:Y:S01]  /*2020*/  FSETP.NEU.AND P0, PT, R89, RZ, PT ;  /* 0x000000ff5900720b */ /* 0x020fe20003f0d000 */
[----:B------:R-:W-:Y:S01]  /*2030*/  IMAD R3, R92, -0x2, R9 ;  /* 0xfffffffe5c037824 */ /* 0x000fe200078e0209 */
[----:B------:R-:W-:Y:S01]  /*2040*/  BSSY B0, `(.L_x_33) ;  /* 0x0000408000007945 */ /* 0x000fe20003800000 */
[----:B------:R-:W-:-:S04]  /*2050*/  IMAD.WIDE R102, R19, 0x40, R90 ;  /* 0x0000004013667825 */ /* 0x000fc800078e025a */
[----:B------:R-:W-:Y:S02]  /*2060*/  IMAD.IADD R3, R3, 0x1, -R20 ;  /* 0x0000000103037824 */ /* 0x000fe400078e0a14 */
[----:B------:R-:W-:-:S03]  /*2070*/  IMAD.IADD R0, R97, 0x1, -R0 ;  /* 0x0000000161007824 */ /* 0x000fc600078e0a00 */
[----:B------:R-:W-:-:S04]  /*2080*/  ISETP.GT.AND P2, PT, R3, RZ, PT ;  /* 0x000000ff0300720c */ /* 0x000fc80003f44270 */
[----:B------:R-:W-:Y:S01]  /*2090*/  ISETP.GT.AND P1, PT, R0, RZ, P2 ;  /* 0x000000ff0000720c */ /* 0x000fe20001724270 */
[-C--:B0-----:R-:W-:Y:S02]  /*20a0*/  IMAD R8, R103, R6.reuse, RZ ;  /* 0x0000000667087224 */ /* 0x081fe400078e02ff */
[----:B------:R-:W-:-:S04]  /*20b0*/  IMAD.WIDE.U32 R104, R102, R6, R4 ;  /* 0x0000000666687225 */ /* 0x000fc800078e0004 */
[----:B------:R-:W-:-:S04]  /*20c0*/  IMAD R5, R102, R7, R8 ;  /* 0x0000000766057224 */ /* 0x000fc800078e0208 */
[----:B------:R-:W-:Y:S01]  /*20d0*/  IMAD.IADD R9, R105, 0x1, R5 ;  /* 0x0000000169097824 */ /* 0x000fe200078e0205 */
[----:B------:R-:W-:Y:S06]  /*20e0*/  @!P0 BRA `(.L_x_34) ;  /* 0x0000002c00248947 */ /* 0x000fec0003800000 */
[----:B------:R-:W0:Y:S01]  /*20f0*/  LDC.64 R106, c[0x0][0x5b8] ;  /* 0x00016e00ff6a7b82 */ /* 0x000e220000000a00 */
[----:B------:R-:W-:-:S07]  /*2100*/  ULDC.64 UR4, c[0x0][0x5c0] ;  /* 0x0001700000047ab9 */ /* 0x000fce0000000a00 */
[----:B------:R-:W1:Y:S08]  /*2110*/  LDC.64 R108, c[0x0][0x5b0] ;  /* 0x00016c00ff6c7b82 */ /* 0x000e700000000a00 */
[----:B------:R-:W2:Y:S01]  /*2120*/  LDC.64 R110, c[0x0][0x5a8] ;  /* 0x00016a00ff6e7b82 */ /* 0x000ea20000000a00 */
[-C--:B0-----:R-:W-:Y:S02]  /*2130*/  IMAD R8, R13, R106.reuse, RZ ;  /* 0x0000006a0d087224 */ /* 0x081fe400078e02ff */
[----:B------:R-:W-:-:S04]  /*2140*/  IMAD.WIDE.U32 R4, R2, R106, R10 ;  /* 0x0000006a02047225 */ /* 0x000fc800078e000a */
[----:B------:R-:W-:Y:S01]  /*2150*/  IMAD R105, R2, R107, R8 ;  /* 0x0000006b02697224 */ /* 0x000fe200078e0208 */
[----:B------:R-:W-:Y:S01]  /*2160*/  IADD3 R12, P0, R20, R4, RZ ;  /* 0x00000004140c7210 */ /* 0x000fe20007f1e0ff */
[----:B-1----:R-:W-:-:S03]  /*2170*/  IMAD R4, R103, R108, RZ ;  /* 0x0000006c67047224 */ /* 0x002fc600078e02ff */
[----:B------:R-:W-:Y:S01]  /*2180*/  IADD3.X R13, R21, R5, R105, P0, !PT ;  /* 0x00000005150d7210 */ /* 0x000fe200007fe469 */
[C---:B------:R-:W-:Y:S02]  /*2190*/  IMAD R107, R102.reuse, R109, R4 ;  /* 0x0000006d666b7224 */ /* 0x040fe400078e0204 */
[----:B------:R-:W-:-:S04]  /*21a0*/  IMAD.WIDE.U32 R4, R102, R108, R12 ;  /* 0x0000006c66047225 */ /* 0x000fc800078e000c */
[----:B------:R-:W-:Y:S01]  /*21b0*/  IMAD.IADD R5, R5, 0x1, R107 ;  /* 0x0000000105057824 */ /* 0x000fe200078e026b */
[----:B--2---:R-:W-:-:S04]  /*21c0*/  LEA R14, P0, R4, R110, 0x1 ;  /* 0x0000006e040e7211 */ /* 0x004fc800078008ff */
[----:B------:R-:W-:-:S05]  /*21d0*/  LEA.HI.X R15, R4, R111, R5, 0x1, P0 ;  /* 0x0000006f040f7211 */ /* 0x000fca00000f0c05 */
[----:B------:R-:W2:Y:S01]  /*21e0*/  @P1 LDG.E.LTC128B.U16 R19, desc[UR36][R14.64] ;  /* 0x000000240e131981 */ /* 0x000ea2000c1e1520 */
[----:B------:R-:W-:Y:S01]  /*21f0*/  IMAD.WIDE.U32 R4, R102, R108, R20 ;  /* 0x0000006c66047225 */ /* 0x000fe200078e0014 */
[----:B------:R-:W-:Y:S02]  /*2200*/  BSSY B1, `(.L_x_35) ;  /* 0x0000015000017945 */ /* 0x000fe40003800000 */
[----:B------:R-:W-:-:S04]  /*2210*/  IADD3 R98, P0, R10, R4, RZ ;  /* 0x000000040a627210 */ /* 0x000fc80007f1e0ff */
[----:B------:R-:W-:Y:S02]  /*2220*/  IADD3.X R99, R11, R107, R5, P0, !PT ;  /* 0x0000006b0b637210 */ /* 0x000fe400007fe405 */
[----:B------:R-:W-:Y:S01]  /*2230*/  LEA R8, P0, R104, UR4, 0x1 ;  /* 0x0000000468087c11 */ /* 0x000fe2000f8008ff */
[----:B------:R-:W-:-:S03]  /*2240*/  IMAD.WIDE.U32 R98, R2, R106, R98 ;  /* 0x0000006a02627225 */ /* 0x000fc600078e0062 */
[----:B------:R-:W-:Y:S02]  /*2250*/  LEA.HI.X R9, R104, UR5, R9, 0x1, P0 ;  /* 0x0000000568097c11 */ /* 0x000fe400080f0c09 */
[----:B------:R-:W-:-:S04]  /*2260*/  ISETP.GT.AND P0, PT, R3, 0x1, PT ;  /* 0x000000010300780c */ /* 0x000fc80003f04270 */
[----:B------:R-:W-:Y:S01]  /*2270*/  ISETP.GT.AND P3, PT, R0, RZ, P0 ;  /* 0x000000ff0000720c */ /* 0x000fe20000764270 */
[----:B--2---:R-:W-:-:S05]  /*2280*/  HADD2.F32 R4, -RZ, R19.H0_H0 ;  /* 0x20000013ff047230 */ /* 0x004fca0000004100 */
[----:B------:R-:W-:Y:S01]  /*2290*/  FMUL R5, R4, R89 ;  /* 0x0000005904057220 */ /* 0x000fe20000400000 */
[----:B------:R-:W-:-:S03]  /*22a0*/  LEA R4, P4, R98, R110, 0x1 ;  /* 0x0000006e62047211 */ /* 0x000fc600078808ff */
[----:B------:R-:W-:-:S05]  /*22b0*/  FFMA R5, R24, R88, R5 ;  /* 0x0000005818057223 */ /* 0x000fca0000000005 */
[----:B------:R-:W-:Y:S01]  /*22c0*/  F2FP.F16.F32.PACK_AB R14, RZ, R5 ;  /* 0x00000005ff0e723e */ /* 0x000fe200000000ff */
[----:B------:R-:W-:-:S03]  /*22d0*/  IMAD.IADD R5, R105, 0x1, R99 ;  /* 0x0000000169057824 */ /* 0x000fc600078e0263 */
[----:B------:R-:W-:Y:S01]  /*22e0*/  PRMT R15, R14, 0x7610, R15 ;  /* 0x000076100e0f7816 */ /* 0x000fe2000000000f */
[----:B------:R-:W-:Y:S01]  /*22f0*/  IMAD.SHL.U32 R14, R108, 0x8, RZ ;  /* 0x000000086c0e7824 */ /* 0x000fe200078e00ff */
[----:B------:R-:W-:-:S03]  /*2300*/  LEA.HI.X R5, R98, R111, R5, 0x1, P4 ;  /* 0x0000006f62057211 */ /* 0x000fc600020f0c05 */
[----:B------:R0:W-:Y:S02]  /*2310*/  @P1 STG.E.U16 desc[UR36][R8.64], R15 ;  /* 0x0000000f08001986 */ /* 0x0001e4000c101524 */
[----:B0-----:R-:W-:Y:S01]  /*2320*/  SHF.L.U64.HI R15, R108, 0x3, R109 ;  /* 0x000000036c0f7819 */ /* 0x001fe2000001026d */
[----:B------:R-:W-:Y:S06]  /*2330*/  @!P3 BRA `(.L_x_36) ;  /* 0x000000000004b947 */ /* 0x000fec0003800000 */
[----:B------:R0:W5:Y:S02]  /*2340*/  LDG.E.LTC128B.U16 R19, desc[UR36][R4.64+0x2] ;  /* 0x0000022404137981 */ /* 0x000164000c1e1520 */
.L_x_36:
[----:B------:R-:W-:Y:S05]  /*2350*/  BSYNC B1 ;  /* 0x0000000000017941 */ /* 0x000fea0003800000 */
.L_x_35:
[----:B-----5:R-:W-:Y:S01]  /*2360*/  HADD2.F32 R22, -RZ, R19.H0_H0 ;  /* 0x20000013ff167230 */ /* 0x020fe20000004100 */
[----:B------:R-:W-:Y:S01]  /*2370*/  ISETP.GT.AND P2, PT, R0, 0x8, P2 ;  /* 0x000000080000780c */ /* 0x000fe20001744270 */
[----:B------:R-:W-:-:S04]  /*2380*/  IMAD.WIDE.U32 R14, R102, R108, R14 ;  /* 0x0000006c660e7225 */ /* 0x000fc800078e000e */
[----:B------:R-:W-:Y:S01]  /*2390*/  FMUL R22, R22, R89 ;  /* 0x0000005916167220 */ /* 0x000fe20000400000 */
[----:B------:R-:W-:Y:S01]  /*23a0*/  IMAD.IADD R107, R107, 0x1, R15 ;  /* 0x000000016b6b7824 */ /* 0x000fe200078e020f */
[----:B------:R-:W-:Y:S02]  /*23b0*/  IADD3 R15, P1, R12, R14, RZ ;  /* 0x0000000e0c0f7210 */ /* 0x000fe40007f3e0ff */
[----:B------:R-:W-:-:S03]  /*23c0*/  FFMA R22, R25, R88, R22 ;  /* 0x0000005819167223 */ /* 0x000fc60000000016 */
[----:B------:R-:W-:Y:S01]  /*23d0*/  IMAD.X R24, R107, 0x1, R13, P1 ;  /* 0x000000016b187824 */ /* 0x000fe200008e060d */
[C---:B------:R-:W-:Y:S02]  /*23e0*/  LEA R12, P1, R15.reuse, R110, 0x1 ;  /* 0x0000006e0f0c7211 */ /* 0x040fe400078208ff */
[----:B------:R-:W-:Y:S02]  /*23f0*/  F2FP.F16.F32.PACK_AB R22, RZ, R22 ;  /* 0x00000016ff16723e */ /* 0x000fe400000000ff */
[----:B------:R-:W-:-:S03]  /*2400*/  LEA.HI.X R13, R15, R111, R24, 0x1, P1 ;  /* 0x0000006f0f0d7211 */ /* 0x000fc600008f0c18 */
[----:B------:R1:W-:Y:S04]  /*2410*/  @P3 STG.E.U16 desc[UR36][R8.64+0x2], R22 ;  /* 0x0000021608003986 */ /* 0x0003e8000c101524 */
[----:B------:R-:W2:Y:S01]  /*2420*/  @P2 LDG.E.LTC128B.U16 R19, desc[UR36][R12.64] ;  /* 0x000000240c132981 */ /* 0x000ea2000c1e1520 */
[----:B------:R-:W-:Y:S01]  /*2430*/  IADD3 R14, P1, P3, R10, R14, R20 ;  /* 0x0000000e0a0e7210 */ /* 0x000fe20007b3e014 */
[----:B------:R-:W-:Y:S01]  /*2440*/  BSSY B1, `(.L_x_37) ;  /* 0x0000011000017945 */ /* 0x000fe20003800000 */
[----:B------:R-:W-:Y:S02]  /*2450*/  SHF.L.U64.HI R7, R6, 0x4, R7 ;  /* 0x0000000406077819 */ /* 0x000fe40000010207 */
[----:B------:R-:W-:Y:S02]  /*2460*/  IADD3.X R15, R11, R107, R21, P1, P3 ;  /* 0x0000006b0b0f7210 */ /* 0x000fe40000fe6415 */
[----:B------:R-:W-:Y:S01]  /*2470*/  ISETP.GT.AND P0, PT, R0, 0x8, P0 ;  /* 0x000000080000780c */ /* 0x000fe20000704270 */
[----:B------:R-:W-:-:S04]  /*2480*/  IMAD.WIDE.U32 R14, R2, R106, R14 ;  /* 0x0000006a020e7225 */ /* 0x000fc800078e000e */
[----:B------:R-:W-:Y:S02]  /*2490*/  IMAD.IADD R2, R105, 0x1, R15 ;  /* 0x0000000169027824 */ /* 0x000fe400078e020f */
[----:B--2---:R-:W-:-:S05]  /*24a0*/  HADD2.F32 R10, -RZ, R19.H0_H0 ;  /* 0x20000013ff0a7230 */ /* 0x004fca0000004100 */
[----:B------:R-:W-:Y:S01]  /*24b0*/  FMUL R11, R10, R89 ;  /* 0x000000590a0b7220 */ /* 0x000fe20000400000 */
[----:B------:R-:W-:Y:S02]  /*24c0*/  LEA R10, P1, R6, R8, 0x4 ;  /* 0x00000008060a7211 */ /* 0x000fe400078220ff */
[----:B------:R-:W-:Y:S01]  /*24d0*/  LEA R6, P3, R14, R110, 0x1 ;  /* 0x0000006e0e067211 */ /* 0x000fe200078608ff */
[----:B------:R-:W-:-:S05]  /*24e0*/  FFMA R11, R26, R88, R11 ;  /* 0x000000581a0b7223 */ /* 0x000fca000000000b */
[----:B------:R-:W-:Y:S01]  /*24f0*/  F2FP.F16.F32.PACK_AB R12, RZ, R11 ;  /* 0x0000000bff0c723e */ /* 0x000fe200000000ff */
[----:B------:R-:W-:Y:S01]  /*2500*/  IMAD.X R11, R7, 0x1, R9, P1 ;  /* 0x00000001070b7824 */ /* 0x000fe200008e0609 */
[----:B------:R-:W-:-:S04]  /*2510*/  LEA.HI.X R7, R14, R111, R2, 0x1, P3 ;  /* 0x0000006f0e077211 */ /* 0x000fc800018f0c02 */
[----:B------:R1:W-:Y:S01]  /*2520*/  @P2 STG.E.U16 desc[UR36][R10.64], R12 ;  /* 0x0000000c0a002986 */ /* 0x0003e2000c101524 */
[----:B------:R-:W-:Y:S05]  /*2530*/  @!P0 BRA `(.L_x_38) ;  /* 0x0000000000048947 */ /* 0x000fea0003800000 */
[----:B------:R2:W5:Y:S02]  /*2540*/  LDG.E.LTC128B.U16 R19, desc[UR36][R6.64+0x2] ;  /* 0x0000022406137981 */ /* 0x000564000c1e1520 */
.L_x_38:
[----:B------:R-:W-:Y:S05]  /*2550*/  BSYNC B1 ;  /* 0x0000000000017941 */ /* 0x000fea0003800000 */
.L_x_37:
[----:B-----5:R-:W-:Y:S01]  /*2560*/  HADD2.F32 R2, -RZ, R19.H0_H0 ;  /* 0x20000013ff027230 */ /* 0x020fe20000004100 */
[----:B------:R-:W-:Y:S01]  /*2570*/  ISETP.GT.AND P1, PT, R3, 0x8, PT ;  /* 0x000000080300780c */ /* 0x000fe20003f24270 */
[----:B------:R-:W-:Y:S03]  /*2580*/  BSSY B1, `(.L_x_39) ;  /* 0x0000008000017945 */ /* 0x000fe60003800000 */
[----:B------:R-:W-:Y:S01]  /*2590*/  FMUL R2, R2, R89 ;  /* 0x0000005902027220 */ /* 0x000fe20000400000 */
[----:B------:R-:W-:-:S03]  /*25a0*/  ISETP.GT.AND P2, PT, R0, RZ, P1 ;  /* 0x000000ff0000720c */ /* 0x000fc60000f44270 */
[----:B------:R-:W-:-:S05]  /*25b0*/  FFMA R2, R27, R88, R2 ;  /* 0x000000581b027223 */ /* 0x000fca0000000002 */
[----:B------:R-:W-:-:S05]  /*25c0*/  F2FP.F16.F32.PACK_AB R2, RZ, R2 ;  /* 0x00000002ff02723e */ /* 0x000fca00000000ff */
[----:B------:R3:W-:Y:S01]  /*25d0*/  @P0 STG.E.U16 desc[UR36][R10.64+0x2], R2 ;  /* 0x000002020a000986 */ /* 0x0007e2000c101524 */
[----:B------:R-:W-:Y:S05]  /*25e0*/  @!P2 BRA `(.L_x_40) ;  /* 0x000000000004a947 */ /* 0x000fea0003800000 */
[----:B------:R4:W5:Y:S02]  /*25f0*/  LDG.E.LTC128B.U16 R19, desc[UR36][R4.64+0x10] ;  /* 0x0000102404137981 */ /* 0x000964000c1e1520 */
.L_x_40:
[----:B------:R-:W-:Y:S05]  /*2600*/  BSYNC B1 ;  /* 0x0000000000017941 */ /* 0x000fea0003800000 */
.L_x_39:
[----:B---3-5:R-:W-:Y:S01]  /*2610*/  HADD2.F32 R2, -RZ, R19.H0_H0 ;  /* 0x20000013ff027230 */ /* 0x028fe20000004100 */
        /* <DEDUP_REMOVED lines=9> */
.L_x_42:
[----:B------:R-:W-:Y:S05]  /*26b0*/  BSYNC B1 ;  /* 0x0000000000017941 */ /* 0x000fea0003800000 */
.L_x_41:
[----:B-----5:R-:W-:Y:S01]  /*26c0*/  HADD2.F32 R2, -RZ, R19.H0_H0 ;  /* 0x20000013ff027230 */ /* 0x020fe20000004100 */
[----:B------:R-:W-:Y:S01]  /*26d0*/  ISETP.GT.AND P1, PT, R0, 0x8, P1 ;  /* 0x000000080000780c */ /* 0x000fe20000f24270 */
[----:B------:R-:W-:Y:S03]  /*26e0*/  BSSY B1, `(.L_x_43) ;  /* 0x0000007000017945 */ /* 0x000fe60003800000 */
[----:B------:R-:W-:-:S04]  /*26f0*/  FMUL R2, R2, R89 ;  /* 0x0000005902027220 */ /* 0x000fc80000400000 */
[----:B------:R-:W-:-:S05]  /*2700*/  FFMA R2, R29, R88, R2 ;  /* 0x000000581d027223 */ /* 0x000fca0000000002 */
[----:B------:R-:W-:-:S05]  /*2710*/  F2FP.F16.F32.PACK_AB R2, RZ, R2 ;  /* 0x00000002ff02723e */ /* 0x000fca00000000ff */
[----:B------:R0:W-:Y:S01]  /*2720*/  @P3 STG.E.U16 desc[UR36][R8.64+0x12], R2 ;  /* 0x0000120208003986 */ /* 0x0001e2000c101524 */
[----:B------:R-:W-:Y:S05]  /*2730*/  @!P1 BRA `(.L_x_44) ;  /* 0x0000000000049947 */ /* 0x000fea0003800000 */
[----:B------:R0:W5:Y:S02]  /*2740*/  LDG.E.LTC128B.U16 R19, desc[UR36][R6.64+0x10] ;  /* 0x0000102406137981 */ /* 0x000164000c1e1520 */
.L_x_44:
[----:B------:R-:W-:Y:S05]  /*2750*/  BSYNC B1 ;  /* 0x0000000000017941 */ /* 0x000fea0003800000 */
.L_x_43:
[----:B0----5:R-:W-:Y:S01]  /*2760*/  HADD2.F32 R2, -RZ, R19.H0_H0 ;  /* 0x20000013ff027230 */ /* 0x021fe20000004100 */
[----:B------:R-:W-:Y:S01]  /*2770*/  ISETP.GT.AND P0, PT, R0, 0x8, P0 ;  /* 0x000000080000780c */ /* 0x000fe20000704270 */
[----:B------:R-:W-:Y:S03]  /*2780*/  BSSY B1, `(.L_x_45) ;  /* 0x0000007000017945 */ /* 0x000fe60003800000 */
[----:B---3--:R-:W-:-:S04]  /*2790*/  FMUL R13, R2, R89 ;  /* 0x00000059020d7220 */ /* 0x008fc80000400000 */
[----:B------:R-:W-:-:S05]  /*27a0*/  FFMA R13, R30, R88, R13 ;  /* 0x000000581e0d7223 */ /* 0x000fca000000000d */
[----:B------:R-:W-:-:S05]  /*27b0*/  F2FP.F16.F32.PACK_AB R13, RZ, R13 ;  /* 0x0000000dff0d723e */ /* 0x000fca00000000ff */
[----:B------:R0:W-:Y:S01]  /*27c0*/  @P1 STG.E.U16 desc[UR36][R10.64+0x10], R13 ;  /* 0x0000100d0a001986 */ /* 0x0001e2000c101524 */
[----:B------:R-:W-:Y:S05]  /*27d0*/  @!P0 BRA `(.L_x_46) ;  /* 0x0000000000048947 */ /* 0x000fea0003800000 */
[----:B------:R3:W5:Y:S02]  /*27e0*/  LDG.E.LTC128B.U16 R19, desc[UR36][R6.64+0x12] ;  /* 0x0000122406137981 */ /* 0x000764000c1e1520 */
.L_x_46:
[----:B------:R-:W-:Y:S05]  /*27f0*/  BSYNC B1 ;  /* 0x0000000000017941 */ /* 0x000fea0003800000 */
.L_x_45:
        /* <DEDUP_REMOVED lines=10> */
.L_x_48:
[----:B------:R-:W-:Y:S05]  /*28a0*/  BSYNC B1 ;  /* 0x0000000000017941 */ /* 0x000fea0003800000 */
.L_x_47:
[----:B0----5:R-:W-:Y:S01]  /*28b0*/  HADD2.F32 R2, -RZ, R19.H0_H0 ;  /* 0x20000013ff027230 */ /* 0x021fe20000004100 */
        /* <DEDUP_REMOVED lines=9> */
.L_x_50:
[----:B------:R-:W-:Y:S05]  /*2950*/  BSYNC B1 ;  /* 0x0000000000017941 */ /* 0x000fea0003800000 */
.L_x_49:
        /* <DEDUP_REMOVED lines=9> */
.L_x_52:
[----:B------:R-:W-:Y:S05]  /*29f0*/  BSYNC B1 ;  /* 0x0000000000017941 */ /* 0x000fea0003800000 */
.L_x_51:
[----:B0----5:R-:W-:Y:S01]  /*2a00*/  HADD2.F32 R2, -RZ, R19.H0_H0 ;  /* 0x20000013ff027230 */ /* 0x021fe20000004100 */
        /* <DEDUP_REMOVED lines=8> */
.L_x_54:
[----:B------:R-:W-:Y:S05]  /*2a90*/  BSYNC B1 ;  /* 0x0000000000017941 */ /* 0x000fea0003800000 */
.L_x_53:
        /* <DEDUP_REMOVED lines=10> */
.L_x_56:
[----:B------:R-:W-:Y:S05]  /*2b40*/  BSYNC B1 ;  /* 0x0000000000017941 */ /* 0x000fea0003800000 */
.L_x_55:
        /* <DEDUP_REMOVED lines=10> */
.L_x_58:
[----:B------:R-:W-:Y:S05]  /*2bf0*/  BSYNC B1 ;  /* 0x0000000000017941 */ /* 0x000fea0003800000 */
.L_x_57:
        /* <DEDUP_REMOVED lines=9> */
.L_x_60:
[----:B------:R-:W-:Y:S05]  /*2c90*/  BSYNC B1 ;  /* 0x0000000000017941 */ /* 0x000fea0003800000 */
.L_x_59:
        /* <DEDUP_REMOVED lines=9> */
.L_x_62:
[----:B------:R-:W-:Y:S05]  /*2d30*/  BSYNC B1 ;  /* 0x0000000000017941 */ /* 0x000fea0003800000 */
.L_x_61:
        /* <DEDUP_REMOVED lines=10> */
.L_x_64:
[----:B------:R-:W-:Y:S05]  /*2de0*/  BSYNC B1 ;  /* 0x0000000000017941 */ /* 0x000fea0003800000 */
.L_x_63:
        /* <DEDUP_REMOVED lines=10> */
.L_x_66:
[----:B------:R-:W-:Y:S05]  /*2e90*/  BSYNC B1 ;  /* 0x0000000000017941 */ /* 0x000fea0003800000 */
.L_x_65:
        /* <DEDUP_REMOVED lines=9> */
.L_x_68:
[----:B------:R-:W-:Y:S05]  /*2f30*/  BSYNC B1 ;  /* 0x0000000000017941 */ /* 0x000fea0003800000 */
.L_x_67:
        /* <DEDUP_REMOVED lines=9> */
.L_x_70:
[----:B------:R-:W-:Y:S05]  /*2fd0*/  BSYNC B1 ;  /* 0x0000000000017941 */ /* 0x000fea0003800000 */
.L_x_69:
        /* <DEDUP_REMOVED lines=10> */
.L_x_72:
[----:B------:R-:W-:Y:S05]  /*3080*/  BSYNC B1 ;  /* 0x0000000000017941 */ /* 0x000fea0003800000 */
.L_x_71:
        /* <DEDUP_REMOVED lines=10> */
.L_x_74:
[----:B------:R-:W-:Y:S05]  /*3130*/  BSYNC B1 ;  /* 0x0000000000017941 */ /* 0x000fea0003800000 */
.L_x_73:
        /* <DEDUP_REMOVED lines=9> */
.L_x_76:
[----:B------:R-:W-:Y:S05]  /*31d0*/  BSYNC B1 ;  /* 0x0000000000017941 */ /* 0x000fea0003800000 */
.L_x_75:
        /* <DEDUP_REMOVED lines=9> */
.L_x_78:
[----:B------:R-:W-:Y:S05]  /*3270*/  BSYNC B1 ;  /* 0x0000000000017941 */ /* 0x000fea0003800000 */
.L_x_77:
        /* <DEDUP_REMOVED lines=10> */
.L_x_80:
[----:B------:R-:W-:Y:S05]  /*3320*/  BSYNC B1 ;  /* 0x0000000000017941 */ /* 0x000fea0003800000 */
.L_x_79:
        /* <DEDUP_REMOVED lines=10> */
.L_x_82:
[----:B------:R-:W-:Y:S05]  /*33d0*/  BSYNC B1 ;  /* 0x0000000000017941 */ /* 0x000fea0003800000 */
.L_x_81:
        /* <DEDUP_REMOVED lines=9> */
.L_x_84:
[----:B------:R-:W-:Y:S05]  /*3470*/  BSYNC B1 ;  /* 0x0000000000017941 */ /* 0x000fea0003800000 */
.L_x_83:
        /* <DEDUP_REMOVED lines=9> */
.L_x_86:
[----:B------:R-:W-:Y:S05]  /*3510*/  BSYNC B1 ;  /* 0x0000000000017941 */ /* 0x000fea0003800000 */
.L_x_85:
        /* <DEDUP_REMOVED lines=10> */
.L_x_88:
[----:B------:R-:W-:Y:S05]  /*35c0*/  BSYNC B1 ;  /* 0x0000000000017941 */ /* 0x000fea0003800000 */
.L_x_87:
        /* <DEDUP_REMOVED lines=10> */
.L_x_90:
[----:B------:R-:W-:Y:S05]  /*3670*/  BSYNC B1 ;  /* 0x0000000000017941 */ /* 0x000fea0003800000 */
.L_x_89:
        /* <DEDUP_REMOVED lines=9> */
.L_x_92:
[----:B------:R-:W-:Y:S05]  /*3710*/  BSYNC B1 ;  /* 0x0000000000017941 */ /* 0x000fea0003800000 */
.L_x_91:
        /* <DEDUP_REMOVED lines=9> */
.L_x_94:
[----:B------:R-:W-:Y:S05]  /*37b0*/  BSYNC B1 ;  /* 0x0000000000017941 */ /* 0x000fea0003800000 */
.L_x_93:
        /* <DEDUP_REMOVED lines=10> */
.L_x_96:
[----:B------:R-:W-:Y:S05]  /*3860*/  BSYNC B1 ;  /* 0x0000000000017941 */ /* 0x000fea0003800000 */
.L_x_95:
        /* <DEDUP_REMOVED lines=10> */
.L_x_98:
[----:B------:R-:W-:Y:S05]  /*3910*/  BSYNC B1 ;  /* 0x0000000000017941 */ /* 0x000fea0003800000 */
.L_x_97:
        /* <DEDUP_REMOVED lines=9> */
.L_x_100:
[----:B------:R-:W-:Y:S05]  /*39b0*/  BSYNC B1 ;  /* 0x0000000000017941 */ /* 0x000fea0003800000 */
.L_x_99:
        /* <DEDUP_REMOVED lines=9> */
.L_x_102:
[----:B------:R-:W-:Y:S05]  /*3a50*/  BSYNC B1 ;  /* 0x0000000000017941 */ /* 0x000fea0003800000 */
.L_x_101:
        /* <DEDUP_REMOVED lines=10> */
.L_x_104:
[----:B------:R-:W-:Y:S05]  /*3b00*/  BSYNC B1 ;  /* 0x0000000000017941 */ /* 0x000fea0003800000 */
.L_x_103:
        /* <DEDUP_REMOVED lines=10> */
.L_x_106:
[----:B------:R-:W-:Y:S05]  /*3bb0*/  BSYNC B1 ;  /* 0x0000000000017941 */ /* 0x000fea0003800000 */
.L_x_105:
        /* <DEDUP_REMOVED lines=9> */
.L_x_108:
[----:B------:R-:W-:Y:S05]  /*3c50*/  BSYNC B1 ;  /* 0x0000000000017941 */ /* 0x000fea0003800000 */
.L_x_107:
        /* <DEDUP_REMOVED lines=9> */
.L_x_110:
[----:B------:R-:W-:Y:S05]  /*3cf0*/  BSYNC B1 ;  /* 0x0000000000017941 */ /* 0x000fea0003800000 */
.L_x_109:
        /* <DEDUP_REMOVED lines=10> */
.L_x_112:
[----:B------:R-:W-:Y:S05]  /*3da0*/  BSYNC B1 ;  /* 0x0000000000017941 */ /* 0x000fea0003800000 */
.L_x_111:
        /* <DEDUP_REMOVED lines=10> */
.L_x_114:
[----:B------:R-:W-:Y:S05]  /*3e50*/  BSYNC B1 ;  /* 0x0000000000017941 */ /* 0x000fea0003800000 */
.L_x_113:
        /* <DEDUP_REMOVED lines=9> */
.L_x_116:
[----:B------:R-:W-:Y:S05]  /*3ef0*/  BSYNC B1 ;  /* 0x0000000000017941 */ /* 0x000fea0003800000 */
.L_x_115:
        /* <DEDUP_REMOVED lines=9> */
.L_x_118:
[----:B------:R-:W-:Y:S05]  /*3f90*/  BSYNC B1 ;  /* 0x0000000000017941 */ /* 0x000fea0003800000 */
.L_x_117:
        /* <DEDUP_REMOVED lines=10> */
.L_x_120:
[----:B------:R-:W-:Y:S05]  /*4040*/  BSYNC B1 ;  /* 0x0000000000017941 */ /* 0x000fea0003800000 */
.L_x_119:
        /* <DEDUP_REMOVED lines=10> */
.L_x_122:
[----:B------:R-:W-:Y:S05]  /*40f0*/  BSYNC B1 ;  /* 0x0000000000017941 */ /* 0x000fea0003800000 */
.L_x_121:
        /* <DEDUP_REMOVED lines=9> */
.L_x_124:
[----:B------:R-:W-:Y:S05]  /*4190*/  BSYNC B1 ;  /* 0x0000000000017941 */ /* 0x000fea0003800000 */
.L_x_123:
        /* <DEDUP_REMOVED lines=9> */
.L_x_126:
[----:B------:R-:W-:Y:S05]  /*4230*/  BSYNC B1 ;  /* 0x0000000000017941 */ /* 0x000fea0003800000 */
.L_x_125:
        /* <DEDUP_REMOVED lines=10> */
.L_x_128:
[----:B------:R-:W-:Y:S05]  /*42e0*/  BSYNC B1 ;  /* 0x0000000000017941 */ /* 0x000fea0003800000 */
.L_x_127:
        /* <DEDUP_REMOVED lines=10> */
.L_x_130:
[----:B------:R-:W-:Y:S05]  /*4390*/  BSYNC B1 ;  /* 0x0000000000017941 */ /* 0x000fea0003800000 */
.L_x_129:
        /* <DEDUP_REMOVED lines=9> */
.L_x_132:
[----:B------:R-:W-:Y:S05]  /*4430*/  BSYNC B1 ;  /* 0x0000000000017941 */ /* 0x000fea0003800000 */
.L_x_131:
        /* <DEDUP_REMOVED lines=9> */
.L_x_134:
[----:B------:R-:W-:Y:S05]  /*44d0*/  BSYNC B1 ;  /* 0x0000000000017941 */ /* 0x000fea0003800000 */
.L_x_133:
        /* <DEDUP_REMOVED lines=10> */
.L_x_136:
[----:B------:R-:W-:Y:S05]  /*4580*/  BSYNC B1 ;  /* 0x0000000000017941 */ /* 0x000fea0003800000 */
.L_x_135:
        /* <DEDUP_REMOVED lines=10> */
.L_x_138:
[----:B------:R-:W-:Y:S05]  /*4630*/  BSYNC B1 ;  /* 0x0000000000017941 */ /* 0x000fea0003800000 */
.L_x_137:
        /* <DEDUP_REMOVED lines=9> */
.L_x_140:
[----:B------:R-:W-:Y:S05]  /*46d0*/  BSYNC B1 ;  /* 0x0000000000017941 */ /* 0x000fea0003800000 */
.L_x_139:
        /* <DEDUP_REMOVED lines=9> */
.L_x_142:
[----:B------:R-:W-:Y:S05]  /*4770*/  BSYNC B1 ;  /* 0x0000000000017941 */ /* 0x000fea0003800000 */
.L_x_141:
        /* <DEDUP_REMOVED lines=10> */
.L_x_144:
[----:B------:R-:W-:Y:S05]  /*4820*/  BSYNC B1 ;  /* 0x0000000000017941 */ /* 0x000fea0003800000 */
.L_x_143:
        /* <DEDUP_REMOVED lines=10> */
.L_x_146:
[----:B------:R-:W-:Y:S05]  /*48d0*/  BSYNC B1 ;  /* 0x0000000000017941 */ /* 0x000fea0003800000 */
.L_x_145:
        /* <DEDUP_REMOVED lines=9> */
.L_x_148:
[----:B------:R-:W-:Y:S05]  /*4970*/  BSYNC B1 ;  /* 0x0000000000017941 */ /* 0x000fea0003800000 */
.L_x_147:
        /* <DEDUP_REMOVED lines=9> */
.L_x_150:
[----:B------:R-:W-:Y:S05]  /*4a10*/  BSYNC B1 ;  /* 0x0000000000017941 */ /* 0x000fea0003800000 */
.L_x_149:
        /* <DEDUP_REMOVED lines=10> */
.L_x_152:
[----:B------:R-:W-:Y:S05]  /*4ac0*/  BSYNC B1 ;  /* 0x0000000000017941 */ /* 0x000fea0003800000 */
.L_x_151:
[----:B0----5:R-:W-:Y:S01]  /*4ad0*/  HADD2.F32 R2, -RZ, R19.H0_H0 ;  /* 0x20000013ff027230 */ /* 0x021fe20000004100 */
[----:B------:R-:W-:Y:S01]  /*4ae0*/  ISETP.GT.AND P0, PT, R3, 0x79, PT ;  /* 0x000000790300780c */ /* 0x000fe20003f04270 */
[----:B------:R-:W-:Y:S01]  /*4af0*/  @P2 IMAD.MOV.U32 R3, RZ, RZ, R9 ;  /* 0x000000ffff032224 */ /* 0x000fe200078e0009 */
[----:B------:R-:W-:Y:S02]  /*4b00*/  BSSY B1, `(.L_x_153) ;  /* 0x0000009000017945 */ /* 0x000fe40003800000 */
[----:B------:R-:W-:Y:S01]  /*4b10*/  FMUL R13, R2, R89 ;  /* 0x00000059020d7220 */ /* 0x000fe20000400000 */
[----:B------:R-:W-:Y:S01]  /*4b20*/  @P2 IMAD.MOV.U32 R2, RZ, RZ, R8 ;  /* 0x000000ffff022224 */ /* 0x000fe200078e0008 */
[----:B------:R-:W-:Y:S02]  /*4b30*/  ISETP.GT.AND P3, PT, R0, RZ, P0 ;  /* 0x000000ff0000720c */ /* 0x000fe40000764270 */
[----:B------:R-:W-:-:S05]  /*4b40*/  FFMA R13, R84, R88, R13 ;  /* 0x00000058540d7223 */ /* 0x000fca000000000d */
[----:B------:R-:W-:-:S05]  /*4b50*/  F2FP.F16.F32.PACK_AB R13, RZ, R13 ;  /* 0x0000000dff0d723e */ /* 0x000fca00000000ff */
[----:B------:R0:W-:Y:S01]  /*4b60*/  @P2 STG.E.U16 desc[UR36][R2.64+0xf0], R13 ;  /* 0x0000f00d02002986 */ /* 0x0001e2000c101524 */
[----:B------:R-:W-:Y:S05]  /*4b70*/  @!P3 BRA `(.L_x_154) ;  /* 0x000000000004b947 */ /* 0x000fea0003800000 */
[----:B------:R0:W5:Y:S02]  /*4b80*/  LDG.E.LTC128B.U16 R19, desc[UR36][R4.64+0xf2] ;  /* 0x0000f22404137981 */ /* 0x000164000c1e1520 */
.L_x_154:
[----:B------:R-:W-:Y:S05]  /*4b90*/  BSYNC B1 ;  /* 0x0000000000017941 */ /* 0x000fea0003800000 */
.L_x_153:
        /* <DEDUP_REMOVED lines=9> */
.L_x_156:
[----:B------:R-:W-:Y:S05]  /*4c30*/  BSYNC B1 ;  /* 0x0000000000017941 */ /* 0x000fea0003800000 */
.L_x_155:
[----:B0----5:R-:W-:Y:S01]  /*4c40*/  HADD2.F32 R2, -RZ, R19.H0_H0 ;  /* 0x20000013ff027230 */ /* 0x021fe20000004100 */
[----:B------:R-:W-:Y:S01]  /*4c50*/  ISETP.GT.AND P0, PT, R0, 0x8, P0 ;  /* 0x000000080000780c */ /* 0x000fe20000704270 */
[----:B------:R-:W-:Y:S03]  /*4c60*/  BSSY B1, `(.L_x_157) ;  /* 0x000000a000017945 */ /* 0x000fe60003800000 */
[----:B------:R-:W-:Y:S01]  /*4c70*/  FMUL R3, R2, R89 ;  /* 0x0000005902037220 */ /* 0x000fe20000400000 */
[----:B------:R-:W-:-:S03]  /*4c80*/  @P1 IMAD.MOV.U32 R2, RZ, RZ, R10 ;  /* 0x000000ffff021224 */ /* 0x000fc600078e000a */
[----:B------:R-:W-:-:S05]  /*4c90*/  FFMA R3, R86, R88, R3 ;  /* 0x0000005856037223 */ /* 0x000fca0000000003 */
[----:B------:R-:W-:-:S04]  /*4ca0*/  F2FP.F16.F32.PACK_AB R3, RZ, R3 ;  /* 0x00000003ff03723e */ /* 0x000fc800000000ff */
[----:B----4-:R-:W-:Y:S01]  /*4cb0*/  PRMT R4, R3, 0x7610, R4 ;  /* 0x0000761003047816 */ /* 0x010fe20000000004 */
[----:B------:R-:W-:-:S05]  /*4cc0*/  @P1 IMAD.MOV.U32 R3, RZ, RZ, R11 ;  /* 0x000000ffff031224 */ /* 0x000fca00078e000b */
[----:B------:R0:W-:Y:S01]  /*4cd0*/  @P1 STG.E.U16 desc[UR36][R2.64+0xf0], R4 ;  /* 0x0000f00402001986 */ /* 0x0001e2000c101524 */
[----:B------:R-:W-:Y:S05]  /*4ce0*/  @!P0 BRA `(.L_x_158) ;  /* 0x0000000000048947 */ /* 0x000fea0003800000 */
[----:B------:R4:W5:Y:S02]  /*4cf0*/  LDG.E.LTC128B.U16 R19, desc[UR36][R6.64+0xf2] ;  /* 0x0000f22406137981 */ /* 0x000964000c1e1520 */
.L_x_158:
[----:B------:R-:W-:Y:S05]  /*4d00*/  BSYNC B1 ;  /* 0x0000000000017941 */ /* 0x000fea0003800000 */
.L_x_157:
[----:B------:R-:W-:Y:S05]  /*4d10*/  @!P0 BRA `(.L_x_159) ;  /* 0x0000001000e88947 */ /* 0x000fea0003800000 */
[----:B-----5:R-:W-:-:S05]  /*4d20*/  HADD2.F32 R0, -RZ, R19.H0_H0 ;  /* 0x20000013ff007230 */ /* 0x020fca0000004100 */
[----:B------:R-:W-:-:S04]  /*4d30*/  FMUL R0, R0, R89 ;  /* 0x0000005900007220 */ /* 0x000fc80000400000 */
[----:B------:R-:W-:-:S05]  /*4d40*/  FFMA R0, R87, R88, R0 ;  /* 0x0000005857007223 */ /* 0x000fca0000000000 */
[----:B------:R-:W-:-:S05]  /*4d50*/  F2FP.F16.F32.PACK_AB R0, RZ, R0 ;  /* 0x00000000ff00723e */ /* 0x000fca00000000ff */
[----:B------:R0:W-:Y:S01]  /*4d60*/  STG.E.U16 desc[UR36][R10.64+0xf2], R0 ;  /* 0x0000f2000a007986 */ /* 0x0001e2000c101524 */
[----:B------:R-:W-:Y:S05]  /*4d70*/  BRA `(.L_x_159) ;  /* 0x0000001000d07947 */ /* 0x000fea0003800000 */
.L_x_34:
[----:B------:R-:W-:Y:S01]  /*4d80*/  ISETP.GT.AND P0, PT, R3, 0x1, PT ;  /* 0x000000010300780c */ /* 0x000fe20003f04270 */
[----:B------:R-:W-:Y:S01]  /*4d90*/  ULDC.64 UR4, c[0x0][0x5c0] ;  /* 0x0001700000047ab9 */ /* 0x000fe20000000a00 */
[-C--:B------:R-:W-:Y:S01]  /*4da0*/  FMUL R24, R24, R88.reuse ;  /* 0x0000005818187220 */ /* 0x080fe20000400000 */
[-C--:B------:R-:W-:Y:S01]  /*4db0*/  FMUL R25, R25, R88.reuse ;  /* 0x0000005819197220 */ /* 0x080fe20000400000 */
[----:B------:R-:W-:Y:S01]  /*4dc0*/  ISETP.GT.AND P3, PT, R0, RZ, P0 ;  /* 0x000000ff0000720c */ /* 0x000fe20000764270 */
[-C--:B------:R-:W-:Y:S01]  /*4dd0*/  FMUL R26, R26, R88.reuse ;  /* 0x000000581a1a7220 */ /* 0x080fe20000400000 */
[----:B------:R-:W-:Y:S01]  /*4de0*/  LEA R4, P4, R104, UR4, 0x1 ;  /* 0x0000000468047c11 */ /* 0x000fe2000f8808ff */
[----:B------:R-:W-:Y:S01]  /*4df0*/  FMUL R27, R27, R88 ;  /* 0x000000581b1b7220 */ /* 0x000fe20000400000 */
[----:B------:R-:W-:Y:S01]  /*4e00*/  F2FP.F16.F32.PACK_AB R24, RZ, R24 ;  /* 0x00000018ff18723e */ /* 0x000fe200000000ff */
[-C--:B------:R-:W-:Y:S01]  /*4e10*/  FMUL R28, R28, R88.reuse ;  /* 0x000000581c1c7220 */ /* 0x080fe20000400000 */
[----:B------:R-:W-:Y:S01]  /*4e20*/  LEA.HI.X R5, R104, UR5, R9, 0x1, P4 ;  /* 0x0000000568057c11 */ /* 0x000fe2000a0f0c09 */
[-C--:B------:R-:W-:Y:S01]  /*4e30*/  FMUL R29, R29, R88.reuse ;  /* 0x000000581d1d7220 */ /* 0x080fe20000400000 */
[----:B------:R-:W-:Y:S01]  /*4e40*/  F2FP.F16.F32.PACK_AB R25, RZ, R25 ;  /* 0x00000019ff19723e */ /* 0x000fe200000000ff */
[-C--:B------:R-:W-:Y:S01]  /*4e50*/  FMUL R30, R30, R88.reuse ;  /* 0x000000581e1e7220 */ /* 0x080fe20000400000 */
[----:B------:R-:W-:Y:S01]  /*4e60*/  SHF.L.U64.HI R7, R6, 0x4, R7 ;  /* 0x0000000406077819 */ /* 0x000fe20000010207 */
[----:B------:R-:W-:Y:S01]  /*4e70*/  @P1 STG.E.U16 desc[UR36][R4.64], R24 ;  /* 0x0000001804001986 */ /* 0x000fe2000c101524 */
[----:B------:R-:W-:Y:S01]  /*4e80*/  ISETP.GT.AND P1, PT, R3, 0x8, PT ;  /* 0x000000080300780c */ /* 0x000fe20003f24270 */
[----:B------:R-:W-:Y:S01]  /*4e90*/  FMUL R31, R31, R88 ;  /* 0x000000581f1f7220 */ /* 0x000fe20000400000 */
[----:B------:R-:W-:Y:S01]  /*4ea0*/  ISETP.GT.AND P4, PT, R0, 0x8, P0 ;  /* 0x000000080000780c */ /* 0x000fe20000784270 */
[----:B------:R-:W-:Y:S01]  /*4eb0*/  @P3 STG.E.U16 desc[UR36][R4.64+0x2], R25 ;  /* 0x0000021904003986 */ /* 0x000fe2000c101524 */
[----:B------:R-:W-:Y:S01]  /*4ec0*/  LEA R6, P3, R6, R4, 0x4 ;  /* 0x0000000406067211 */ /* 0x000fe200078620ff */
[-C--:B------:R-:W-:Y:S01]  /*4ed0*/  FMUL R32, R32, R88.reuse ;  /* 0x0000005820207220 */ /* 0x080fe20000400000 */
[C---:B------:R-:W-:Y:S01]  /*4ee0*/  ISETP.GT.AND P2, PT, R0.reuse, 0x8, P2 ;  /* 0x000000080000780c */ /* 0x040fe20001744270 */
[-C--:B------:R-:W-:Y:S01]  /*4ef0*/  FMUL R33, R33, R88.reuse ;  /* 0x0000005821217220 */ /* 0x080fe20000400000 */
[----:B------:R-:W-:Y:S01]  /*4f00*/  ISETP.GT.AND P0, PT, R3, 0x9, PT ;  /* 0x000000090300780c */ /* 0x000fe20003f04270 */
[----:B------:R-:W-:Y:S01]  /*4f10*/  IMAD.X R7, R7, 0x1, R5, P3 ;  /* 0x0000000107077824 */ /* 0x000fe200018e0605 */
[----:B------:R-:W-:Y:S01]  /*4f20*/  ISETP.GT.AND P5, PT, R0, RZ, P1 ;  /* 0x000000ff0000720c */ /* 0x000fe20000fa4270 */
[-C--:B------:R-:W-:Y:S01]  /*4f30*/  FMUL R34, R34, R88.reuse ;  /* 0x0000005822227220 */ /* 0x080fe20000400000 */
[----:B------:R-:W-:Y:S01]  /*4f40*/  ISETP.GT.AND P3, PT, R0, RZ, P0 ;  /* 0x000000ff0000720c */ /* 0x000fe20000764270 */
[----:B------:R-:W-:Y:S01]  /*4f50*/  FMUL R35, R35, R88 ;  /* 0x0000005823237220 */ /* 0x000fe20000400000 */
[----:B------:R-:W-:Y:S01]  /*4f60*/  F2FP.F16.F32.PACK_AB R26, RZ, R26 ;  /* 0x0000001aff1a723e */ /* 0x000fe200000000ff */
[-C--:B------:R-:W-:Y:S01]  /*4f70*/  FMUL R36, R36, R88.reuse ;  /* 0x0000005824247220 */ /* 0x080fe20000400000 */
[----:B------:R-:W-:Y:S01]  /*4f80*/  F2FP.F16.F32.PACK_AB R27, RZ, R27 ;  /* 0x0000001bff1b723e */ /* 0x000fe200000000ff */
[----:B------:R-:W-:Y:S01]  /*4f90*/  FMUL R37, R37, R88 ;  /* 0x0000005825257220 */ /* 0x000fe20000400000 */
[----:B------:R-:W-:Y:S01]  /*4fa0*/  F2FP.F16.F32.PACK_AB R28, RZ, R28 ;  /* 0x0000001cff1c723e */ /* 0x000fe200000000ff */
[----:B------:R-:W-:Y:S01]  /*4fb0*/  @P2 STG.E.U16 desc[UR36][R6.64], R26 ;  /* 0x0000001a06002986 */ /* 0x000fe2000c101524 */
[----:B------:R-:W-:Y:S01]  /*4fc0*/  F2FP.F16.F32.PACK_AB R29, RZ, R29 ;  /* 0x0000001dff1d723e */ /* 0x000fe200000000ff */
[-C--:B------:R-:W-:Y:S01]  /*4fd0*/  FMUL R38, R38, R88.reuse ;  /* 0x0000005826267220 */ /* 0x080fe20000400000 */
[C---:B------:R-:W-:Y:S01]  /*4fe0*/  ISETP.GT.AND P2, PT, R0.reuse, 0x8, P1 ;  /* 0x000000080000780c */ /* 0x040fe20000f44270 */
[----:B------:R-:W-:Y:S01]  /*4ff0*/  @P4 STG.E.U16 desc[UR36][R6.64+0x2], R27 ;  /* 0x0000021b06004986 */ /* 0x000fe2000c101524 */
[----:B------:R-:W-:Y:S01]  /*5000*/  ISETP.GT.AND P1, PT, R3, 0x10, PT ;  /* 0x000000100300780c */ /* 0x000fe20003f24270 */
[----:B------:R-:W-:Y:S01]  /*5010*/  FMUL R39, R39, R88 ;  /* 0x0000005827277220 */ /* 0x000fe20000400000 */
[----:B------:R-:W-:Y:S01]  /*5020*/  F2FP.F16.F32.PACK_AB R30, RZ, R30 ;  /* 0x0000001eff1e723e */ /* 0x000fe200000000ff */
[----:B------:R-:W-:Y:S01]  /*5030*/  @P5 STG.E.U16 desc[UR36][R4.64+0x10], R28 ;  /* 0x0000101c04005986 */ /* 0x000fe2000c101524 */
[----:B------:R-:W-:Y:S01]  /*5040*/  ISETP.GT.AND P4, PT, R0, RZ, P1 ;  /* 0x000000ff0000720c */ /* 0x000fe20000f84270 */
[-C--:B------:R-:W-:Y:S01]  /*5050*/  FMUL R40, R40, R88.reuse ;  /* 0x0000005828287220 */ /* 0x080fe20000400000 */
[----:B------:R-:W-:Y:S01]  /*5060*/  F2FP.F16.F32.PACK_AB R31, RZ, R31 ;  /* 0x0000001fff1f723e */ /* 0x000fe200000000ff */
[----:B------:R-:W-:Y:S01]  /*5070*/  @P3 STG.E.U16 desc[UR36][R4.64+0x12], R29 ;  /* 0x0000121d04003986 */ /* 0x000fe2000c101524 */
[----:B------:R-:W-:Y:S01]  /*5080*/  ISETP.GT.AND P3, PT, R0, 0x8, P0 ;  /* 0x000000080000780c */ /* 0x000fe20000764270 */
[----:B------:R-:W-:Y:S01]  /*5090*/  FMUL R41, R41, R88 ;  /* 0x0000005829297220 */ /* 0x000fe20000400000 */
[----:B------:R-:W-:Y:S01]  /*50a0*/  ISETP.GT.AND P0, PT, R3, 0x11, PT ;  /* 0x000000110300780c */ /* 0x000fe20003f04270 */
[----:B------:R-:W-:Y:S01]  /*50b0*/  @P2 STG.E.U16 desc[UR36][R6.64+0x10], R30 ;  /* 0x0000101e06002986 */ /* 0x000fe2000c101524 */
[----:B------:R-:W-:Y:S01]  /*50c0*/  F2FP.F16.F32.PACK_AB R32, RZ, R32 ;  /* 0x00000020ff20723e */ /* 0x000fe200000000ff */
[-C--:B------:R-:W-:Y:S01]  /*50d0*/  FMUL R42, R42, R88.reuse ;  /* 0x000000582a2a7220 */ /* 0x080fe20000400000 */
[C---:B------:R-:W-:Y:S01]  /*50e0*/  ISETP.GT.AND P5, PT, R0.reuse, RZ, P0 ;  /* 0x000000ff0000720c */ /* 0x040fe200007a4270 */
[-C--:B------:R-:W-:Y:S01]  /*50f0*/  FMUL R43, R43, R88.reuse ;  /* 0x000000582b2b7220 */ /* 0x080fe20000400000 */
[----:B------:R-:W-:Y:S01]  /*5100*/  ISETP.GT.AND P2, PT, R0, 0x8, P1 ;  /* 0x000000080000780c */ /* 0x000fe20000f44270 */
[-C--:B------:R-:W-:Y:S01]  /*5110*/  FMUL R44, R44, R88.reuse ;  /* 0x000000582c2c7220 */ /* 0x080fe20000400000 */
[----:B------:R-:W-:Y:S01]  /*5120*/  ISETP.GT.AND P1, PT, R3, 0x18, PT ;  /* 0x000000180300780c */ /* 0x000fe20003f24270 */
[-C--:B------:R-:W-:Y:S01]  /*5130*/  FMUL R45, R45, R88.reuse ;  /* 0x000000582d2d7220 */ /* 0x080fe20000400000 */
[----:B------:R-:W-:Y:S01]  /*5140*/  F2FP.F16.F32.PACK_AB R33, RZ, R33 ;  /* 0x00000021ff21723e */ /* 0x000fe200000000ff */
[----:B------:R-:W-:Y:S01]  /*5150*/  @P3 STG.E.U16 desc[UR36][R6.64+0x12], R31 ;  /* 0x0000121f06003986 */ /* 0x000fe2000c101524 */
[----:B------:R-:W-:Y:S01]  /*5160*/  ISETP.GT.AND P3, PT, R0, 0x8, P0 ;  /* 0x000000080000780c */ /* 0x000fe20000764270 */
[-C--:B------:R-:W-:Y:S01]  /*5170*/  FMUL R46, R46, R88.reuse ;  /* 0x000000582e2e7220 */ /* 0x080fe20000400000 */
[----:B------:R-:W-:Y:S01]  /*5180*/  ISETP.GT.AND P0, PT, R3, 0x19, PT ;  /* 0x000000190300780c */ /* 0x000fe20003f04270 */
[----:B------:R-:W-:Y:S01]  /*5190*/  @P4 STG.E.U16 desc[UR36][R4.64+0x20], R32 ;  /* 0x0000202004004986 */ /* 0x000fe2000c101524 */
[C---:B------:R-:W-:Y:S01]  /*51a0*/  ISETP.GT.AND P4, PT, R0.reuse, RZ, P1 ;  /* 0x000000ff0000720c */ /* 0x040fe20000f84270 */
[----:B------:R-:W-:Y:S01]  /*51b0*/  FMUL R47, R47, R88 ;  /* 0x000000582f2f7220 */ /* 0x000fe20000400000 */
[----:B------:R-:W-:Y:S01]  /*51c0*/  F2FP.F16.F32.PACK_AB R34, RZ, R34 ;  /* 0x00000022ff22723e */ /* 0x000fe200000000ff */
[----:B------:R-:W-:Y:S01]  /*51d0*/  @P5 STG.E.U16 desc[UR36][R4.64+0x22], R33 ;  /* 0x0000222104005986 */ /* 0x000fe2000c101524 */
[----:B------:R-:W-:Y:S01]  /*51e0*/  ISETP.GT.AND P5, PT, R0, RZ, P0 ;  /* 0x000000ff0000720c */ /* 0x000fe200007a4270 */
[----:B------:R-:W-:Y:S01]  /*51f0*/  FMUL R48, R48, R88 ;  /* 0x0000005830307220 */ /* 0x000fe20000400000 */
[----:B------:R-:W-:Y:S01]  /*5200*/  F2FP.F16.F32.PACK_AB R35, RZ, R35 ;  /* 0x00000023ff23723e */ /* 0x000fe200000000ff */
[----:B------:R-:W-:Y:S01]  /*5210*/  @P2 STG.E.U16 desc[UR36][R6.64+0x20], R34 ;  /* 0x0000202206002986 */ /* 0x000fe2000c101524 */
[----:B------:R-:W-:Y:S01]  /*5220*/  F2FP.F16.F32.PACK_AB R36, RZ, R36 ;  /* 0x00000024ff24723e */ /* 0x000fe200000000ff */
[-C--:B------:R-:W-:Y:S01]  /*5230*/  FMUL R49, R49, R88.reuse ;  /* 0x0000005831317220 */ /* 0x080fe20000400000 */
[----:B------:R-:W-:Y:S01]  /*5240*/  ISETP.GT.AND P2, PT, R0, 0x8, P1 ;  /* 0x000000080000780c */ /* 0x000fe20000f44270 */
[----:B------:R-:W-:Y:S01]  /*5250*/  @P3 STG.E.U16 desc[UR36][R6.64+0x22], R35 ;  /* 0x0000222306003986 */ /* 0x000fe2000c101524 */
[----:B------:R-:W-:Y:S01]  /*5260*/  ISETP.GT.AND P1, PT, R3, 0x20, PT ;  /* 0x000000200300780c */ /* 0x000fe20003f24270 */
[-C--:B------:R-:W-:Y:S01]  /*5270*/  FMUL R50, R50, R88.reuse ;  /* 0x0000005832327220 */ /* 0x080fe20000400000 */
[----:B------:R-:W-:Y:S01]  /*5280*/  F2FP.F16.F32.PACK_AB R37, RZ, R37 ;  /* 0x00000025ff25723e */ /* 0x000fe200000000ff */
[----:B------:R-:W-:Y:S01]  /*5290*/  @P4 STG.E.U16 desc[UR36][R4.64+0x30], R36 ;  /* 0x0000302404004986 */ /* 0x000fe2000c101524 */
[C---:B------:R-:W-:Y:S01]  /*52a0*/  ISETP.GT.AND P3, PT, R0.reuse, 0x8, P0 ;  /* 0x000000080000780c */ /* 0x040fe20000764270 */
[-C--:B------:R-:W-:Y:S01]  /*52b0*/  FMUL R51, R51, R88.reuse ;  /* 0x0000005833337220 */ /* 0x080fe20000400000 */
[----:B------:R-:W-:Y:S01]  /*52c0*/  ISETP.GT.AND P0, PT, R3, 0x21, PT ;  /* 0x000000210300780c */ /* 0x000fe20003f04270 */
[----:B------:R-:W-:Y:S01]  /*52d0*/  @P5 STG.E.U16 desc[UR36][R4.64+0x32], R37 ;  /* 0x0000322504005986 */ /* 0x000fe2000c101524 */
[----:B------:R-:W-:Y:S01]  /*52e0*/  ISETP.GT.AND P4, PT, R0, RZ, P1 ;  /* 0x000000ff0000720c */ /* 0x000fe20000f84270 */
[----:B------:R-:W-:Y:S01]  /*52f0*/  FMUL R52, R52, R88 ;  /* 0x0000005834347220 */ /* 0x000fe20000400000 */
[----:B------:R-:W-:Y:S01]  /*5300*/  F2FP.F16.F32.PACK_AB R38, RZ, R38 ;  /* 0x00000026ff26723e */ /* 0x000fe200000000ff */
[-C--:B------:R-:W-:Y:S01]  /*5310*/  FMUL R53, R53, R88.reuse ;  /* 0x0000005835357220 */ /* 0x080fe20000400000 */
        /* <DEDUP_REMOVED lines=113> */
[----:B------:R-:W-:Y:S01]  /*5a30*/  FMUL R87, R87, R88 ;  /* 0x0000005857577220 */ /* 0x000fe20000400000 */
[----:B------:R-:W-:Y:S01]  /*5a40*/  ISETP.GT.AND P0, PT, R3, 0x51, PT ;  /* 0x000000510300780c */ /* 0x000fe20003f04270 */
[----:B------:R-:W-:Y:S01]  /*5a50*/  @P5 STG.E.U16 desc[UR36][R4.64+0x92], R61 ;  /* 0x0000923d04005986 */ /* 0x000fe2000c101524 */
[----:B------:R-:W-:-:S02]  /*5a60*/  ISETP.GT.AND P4, PT, R0, RZ, P1 ;  /* 0x000000ff0000720c */ /* 0x000fc40000f84270 */
[----:B------:R-:W-:Y:S02]  /*5a70*/  F2FP.F16.F32.PACK_AB R62, RZ, R62 ;  /* 0x0000003eff3e723e */ /* 0x000fe400000000ff */
[C---:B------:R-:W-:Y:S02]  /*5a80*/  ISETP.GT.AND P5, PT, R0.reuse, RZ, P0 ;  /* 0x000000ff0000720c */ /* 0x040fe400007a4270 */
[----:B------:R-:W-:Y:S01]  /*5a90*/  F2FP.F16.F32.PACK_AB R63, RZ, R63 ;  /* 0x0000003fff3f723e */ /* 0x000fe200000000ff */
[----:B------:R-:W-:Y:S01]  /*5aa0*/  @P2 STG.E.U16 desc[UR36][R6.64+0x90], R62 ;  /* 0x0000903e06002986 */ /* 0x000fe2000c101524 */
[----:B------:R-:W-:Y:S02]  /*5ab0*/  F2FP.F16.F32.PACK_AB R64, RZ, R64 ;  /* 0x00000040ff40723e */ /* 0x000fe400000000ff */
[----:B------:R-:W-:Y:S01]  /*5ac0*/  ISETP.GT.AND P2, PT, R0, 0x8, P1 ;  /* 0x000000080000780c */ /* 0x000fe20000f44270 */
[----:B------:R-:W-:Y:S01]  /*5ad0*/  @P3 STG.E.U16 desc[UR36][R6.64+0x92], R63 ;  /* 0x0000923f06003986 */ /* 0x000fe2000c101524 */
[----:B------:R-:W-:-:S02]  /*5ae0*/  ISETP.GT.AND P1, PT, R3, 0x58, PT ;  /* 0x000000580300780c */ /* 0x000fc40003f24270 */
[----:B------:R-:W-:Y:S01]  /*5af0*/  F2FP.F16.F32.PACK_AB R65, RZ, R65 ;  /* 0x00000041ff41723e */ /* 0x000fe200000000ff */
[----:B------:R-:W-:Y:S01]  /*5b00*/  @P4 STG.E.U16 desc[UR36][R4.64+0xa0], R64 ;  /* 0x0000a04004004986 */ /* 0x000fe2000c101524 */
[C---:B------:R-:W-:Y:S02]  /*5b10*/  ISETP.GT.AND P3, PT, R0.reuse, 0x8, P0 ;  /* 0x000000080000780c */ /* 0x040fe40000764270 */
[----:B------:R-:W-:Y:S01]  /*5b20*/  ISETP.GT.AND P0, PT, R3, 0x59, PT ;  /* 0x000000590300780c */ /* 0x000fe20003f04270 */
[----:B------:R-:W-:Y:S01]  /*5b30*/  @P5 STG.E.U16 desc[UR36][R4.64+0xa2], R65 ;  /* 0x0000a24104005986 */ /* 0x000fe2000c101524 */
[C---:B------:R-:W-:Y:S02]  /*5b40*/  ISETP.GT.AND P4, PT, R0.reuse, RZ, P1 ;  /* 0x000000ff0000720c */ /* 0x040fe40000f84270 */
[----:B------:R-:W-:Y:S02]  /*5b50*/  F2FP.F16.F32.PACK_AB R66, RZ, R66 ;  /* 0x00000042ff42723e */ /* 0x000fe400000000ff */
[----:B------:R-:W-:-:S02]  /*5b60*/  ISETP.GT.AND P5, PT, R0, RZ, P0 ;  /* 0x000000ff0000720c */ /* 0x000fc400007a4270 */
[----:B------:R-:W-:Y:S01]  /*5b70*/  F2FP.F16.F32.PACK_AB R67, RZ, R67 ;  /* 0x00000043ff43723e */ /* 0x000fe200000000ff */
[----:B------:R-:W-:Y:S01]  /*5b80*/  @P2 STG.E.U16 desc[UR36][R6.64+0xa0], R66 ;  /* 0x0000a04206002986 */ /* 0x000fe2000c101524 */
[----:B------:R-:W-:Y:S02]  /*5b90*/  F2FP.F16.F32.PACK_AB R68, RZ, R68 ;  /* 0x00000044ff44723e */ /* 0x000fe400000000ff */
[C---:B------:R-:W-:Y:S01]  /*5ba0*/  ISETP.GT.AND P2, PT, R0.reuse, 0x8, P1 ;  /* 0x000000080000780c */ /* 0x040fe20000f44270 */
[----:B------:R-:W-:Y:S01]  /*5bb0*/  @P3 STG.E.U16 desc[UR36][R6.64+0xa2], R67 ;  /* 0x0000a24306003986 */ /* 0x000fe2000c101524 */
[----:B------:R-:W-:Y:S02]  /*5bc0*/  ISETP.GT.AND P1, PT, R3, 0x60, PT ;  /* 0x000000600300780c */ /* 0x000fe40003f24270 */
[----:B------:R-:W-:Y:S01]  /*5bd0*/  F2FP.F16.F32.PACK_AB R69, RZ, R69 ;  /* 0x00000045ff45723e */ /* 0x000fe200000000ff */
[----:B------:R-:W-:Y:S01]  /*5be0*/  @P4 STG.E.U16 desc[UR36][R4.64+0xb0], R68 ;  /* 0x0000b04404004986 */ /* 0x000fe2000c101524 */
[----:B------:R-:W-:-:S02]  /*5bf0*/  ISETP.GT.AND P3, PT, R0, 0x8, P0 ;  /* 0x000000080000780c */ /* 0x000fc40000764270 */
[----:B------:R-:W-:Y:S01]  /*5c00*/  ISETP.GT.AND P0, PT, R3, 0x61, PT ;  /* 0x000000610300780c */ /* 0x000fe20003f04270 */
[----:B------:R-:W-:Y:S01]  /*5c10*/  @P5 STG.E.U16 desc[UR36][R4.64+0xb2], R69 ;  /* 0x0000b24504005986 */ /* 0x000fe2000c101524 */
[C---:B------:R-:W-:Y:S02]  /*5c20*/  ISETP.GT.AND P4, PT, R0.reuse, RZ, P1 ;  /* 0x000000ff0000720c */ /* 0x040fe40000f84270 */
[----:B------:R-:W-:Y:S02]  /*5c30*/  ISETP.GT.AND P5, PT, R0, RZ, P0 ;  /* 0x000000ff0000720c */ /* 0x000fe400007a4270 */
[----:B------:R-:W-:Y:S02]  /*5c40*/  F2FP.F16.F32.PACK_AB R70, RZ, R70 ;  /* 0x00000046ff46723e */ /* 0x000fe400000000ff */
[----:B------:R-:W-:Y:S02]  /*5c50*/  F2FP.F16.F32.PACK_AB R71, RZ, R71 ;  /* 0x00000047ff47723e */ /* 0x000fe400000000ff */
[----:B------:R-:W-:Y:S01]  /*5c60*/  F2FP.F16.F32.PACK_AB R72, RZ, R72 ;  /* 0x00000048ff48723e */ /* 0x000fe200000000ff */
[----:B------:R-:W-:Y:S01]  /*5c70*/  @P2 STG.E.U16 desc[UR36][R6.64+0xb0], R70 ;  /* 0x0000b04606002986 */ /* 0x000fe2000c101524 */
[----:B------:R-:W-:-:S02]  /*5c80*/  F2FP.F16.F32.PACK_AB R73, RZ, R73 ;  /* 0x00000049ff49723e */ /* 0x000fc400000000ff */
[C---:B------:R-:W-:Y:S01]  /*5c90*/  ISETP.GT.AND P1, PT, R0.reuse, 0x8, P1 ;  /* 0x000000080000780c */ /* 0x040fe20000f24270 */
[----:B------:R-:W-:Y:S01]  /*5ca0*/  @P3 STG.E.U16 desc[UR36][R6.64+0xb2], R71 ;  /* 0x0000b24706003986 */ /* 0x000fe2000c101524 */
[C---:B------:R-:W-:Y:S02]  /*5cb0*/  ISETP.GT.AND P2, PT, R0.reuse, 0x8, P0 ;  /* 0x000000080000780c */ /* 0x040fe40000744270 */
[C---:B------:R-:W-:Y:S01]  /*5cc0*/  ISETP.GT.AND P0, PT, R3.reuse, 0x69, PT ;  /* 0x000000690300780c */ /* 0x040fe20003f04270 */
[----:B------:R-:W-:Y:S01]  /*5cd0*/  @P4 STG.E.U16 desc[UR36][R4.64+0xc0], R72 ;  /* 0x0000c04804004986 */ /* 0x000fe2000c101524 */
[----:B------:R-:W-:Y:S02]  /*5ce0*/  ISETP.GT.AND P4, PT, R3, 0x68, PT ;  /* 0x000000680300780c */ /* 0x000fe40003f84270 */
[----:B------:R-:W-:Y:S01]  /*5cf0*/  F2FP.F16.F32.PACK_AB R74, RZ, R74 ;  /* 0x0000004aff4a723e */ /* 0x000fe200000000ff */
[----:B------:R-:W-:Y:S01]  /*5d00*/  @P5 STG.E.U16 desc[UR36][R4.64+0xc2], R73 ;  /* 0x0000c24904005986 */ /* 0x000fe2000c101524 */
[----:B------:R-:W-:-:S02]  /*5d10*/  ISETP.GT.AND P5, PT, R0, RZ, P4 ;  /* 0x000000ff0000720c */ /* 0x000fc400027a4270 */
[C---:B------:R-:W-:Y:S01]  /*5d20*/  ISETP.GT.AND P3, PT, R0.reuse, RZ, P0 ;  /* 0x000000ff0000720c */ /* 0x040fe20000764270 */
[----:B------:R-:W-:Y:S01]  /*5d30*/  @P1 STG.E.U16 desc[UR36][R6.64+0xc0], R74 ;  /* 0x0000c04a06001986 */ /* 0x000fe2000c101524 */
[----:B------:R-:W-:Y:S02]  /*5d40*/  F2FP.F16.F32.PACK_AB R75, RZ, R75 ;  /* 0x0000004bff4b723e */ /* 0x000fe400000000ff */
[----:B------:R-:W-:Y:S02]  /*5d50*/  F2FP.F16.F32.PACK_AB R76, RZ, R76 ;  /* 0x0000004cff4c723e */ /* 0x000fe400000000ff */
[C---:B------:R-:W-:Y:S01]  /*5d60*/  ISETP.GT.AND P4, PT, R0.reuse, 0x8, P4 ;  /* 0x000000080000780c */ /* 0x040fe20002784270 */
[----:B------:R-:W-:Y:S01]  /*5d70*/  @P2 STG.E.U16 desc[UR36][R6.64+0xc2], R75 ;  /* 0x0000c24b06002986 */ /* 0x000fe2000c101524 */
[----:B------:R-:W-:Y:S02]  /*5d80*/  F2FP.F16.F32.PACK_AB R77, RZ, R77 ;  /* 0x0000004dff4d723e */ /* 0x000fe400000000ff */
[----:B------:R-:W-:Y:S01]  /*5d90*/  ISETP.GT.AND P2, PT, R3, 0x71, PT ;  /* 0x000000710300780c */ /* 0x000fe20003f44270 */
[----:B------:R-:W-:Y:S01]  /*5da0*/  @P5 STG.E.U16 desc[UR36][R4.64+0xd0], R76 ;  /* 0x0000d04c04005986 */ /* 0x000fe2000c101524 */
[----:B------:R-:W-:-:S02]  /*5db0*/  ISETP.GT.AND P5, PT, R0, 0x8, P0 ;  /* 0x000000080000780c */ /* 0x000fc400007a4270 */
[C---:B------:R-:W-:Y:S01]  /*5dc0*/  ISETP.GT.AND P1, PT, R3.reuse, 0x78, PT ;  /* 0x000000780300780c */ /* 0x040fe20003f24270 */
[----:B------:R-:W-:Y:S01]  /*5dd0*/  @P3 STG.E.U16 desc[UR36][R4.64+0xd2], R77 ;  /* 0x0000d24d04003986 */ /* 0x000fe2000c101524 */
[C---:B------:R-:W-:Y:S02]  /*5de0*/  ISETP.GT.AND P3, PT, R3.reuse, 0x70, PT ;  /* 0x000000700300780c */ /* 0x040fe40003f64270 */
[----:B------:R-:W-:Y:S01]  /*5df0*/  ISETP.GT.AND P0, PT, R3, 0x79, PT ;  /* 0x000000790300780c */ /* 0x000fe20003f04270 */
[----:B------:R-:W-:Y:S01]  /*5e00*/  @P4 IMAD.MOV.U32 R2, RZ, RZ, R6 ;  /* 0x000000ffff024224 */ /* 0x000fe200078e0006 */
[----:B------:R-:W-:Y:S01]  /*5e10*/  F2FP.F16.F32.PACK_AB R78, RZ, R78 ;  /* 0x0000004eff4e723e */ /* 0x000fe200000000ff */
[----:B------:R-:W-:Y:S01]  /*5e20*/  @P4 IMAD.MOV.U32 R3, RZ, RZ, R7 ;  /* 0x000000ffff034224 */ /* 0x000fe200078e0007 */
[----:B------:R-:W-:Y:S02]  /*5e30*/  F2FP.F16.F32.PACK_AB R79, RZ, R79 ;  /* 0x0000004fff4f723e */ /* 0x000fe400000000ff */
[----:B------:R-:W-:-:S02]  /*5e40*/  F2FP.F16.F32.PACK_AB R80, RZ, R80 ;  /* 0x00000050ff50723e */ /* 0x000fc400000000ff */
[----:B------:R0:W-:Y:S01]  /*5e50*/  @P4 STG.E.U16 desc[UR36][R2.64+0xd0], R78 ;  /* 0x0000d04e02004986 */ /* 0x0001e2000c101524 */
[C---:B------:R-:W-:Y:S02]  /*5e60*/  ISETP.GT.AND P4, PT, R0.reuse, RZ, P2 ;  /* 0x000000ff0000720c */ /* 0x040fe40001784270 */
[----:B------:R-:W-:Y:S02]  /*5e70*/  F2FP.F16.F32.PACK_AB R81, RZ, R81 ;  /* 0x00000051ff51723e */ /* 0x000fe400000000ff */
[----:B------:R-:W-:Y:S02]  /*5e80*/  ISETP.GT.AND P2, PT, R0, 0x8, P2 ;  /* 0x000000080000780c */ /* 0x000fe40001744270 */
[----:B------:R-:W-:Y:S02]  /*5e90*/  F2FP.F16.F32.PACK_AB R82, RZ, R82 ;  /* 0x00000052ff52723e */ /* 0x000fe400000000ff */
[----:B------:R-:W-:Y:S02]  /*5ea0*/  F2FP.F16.F32.PACK_AB R83, RZ, R83 ;  /* 0x00000053ff53723e */ /* 0x000fe400000000ff */
[----:B------:R-:W-:Y:S01]  /*5eb0*/  F2FP.F16.F32.PACK_AB R84, RZ, R84 ;  /* 0x00000054ff54723e */ /* 0x000fe200000000ff */
[----:B0-----:R-:W-:Y:S01]  /*5ec0*/  @P5 IMAD.MOV.U32 R2, RZ, RZ, R6 ;  /* 0x000000ffff025224 */ /* 0x001fe200078e0006 */
[----:B------:R-:W-:Y:S01]  /*5ed0*/  F2FP.F16.F32.PACK_AB R85, RZ, R85 ;  /* 0x00000055ff55723e */ /* 0x000fe200000000ff */
[----:B------:R-:W-:Y:S01]  /*5ee0*/  @P5 IMAD.MOV.U32 R3, RZ, RZ, R7 ;  /* 0x000000ffff035224 */ /* 0x000fe200078e0007 */
[----:B------:R-:W-:-:S02]  /*5ef0*/  F2FP.F16.F32.PACK_AB R86, RZ, R86 ;  /* 0x00000056ff56723e */ /* 0x000fc400000000ff */
[----:B------:R-:W-:Y:S02]  /*5f00*/  F2FP.F16.F32.PACK_AB R87, RZ, R87 ;  /* 0x00000057ff57723e */ /* 0x000fe400000000ff */
[----:B------:R0:W-:Y:S01]  /*5f10*/  @P5 STG.E.U16 desc[UR36][R2.64+0xd2], R79 ;  /* 0x0000d24f02005986 */ /* 0x0001e2000c101524 */
[C---:B------:R-:W-:Y:S02]  /*5f20*/  ISETP.GT.AND P5, PT, R0.reuse, RZ, P3 ;  /* 0x000000ff0000720c */ /* 0x040fe40001fa4270 */
[----:B------:R-:W-:-:S11]  /*5f30*/  ISETP.GT.AND P3, PT, R0, 0x8, P3 ;  /* 0x000000080000780c */ /* 0x000fd60001f64270 */
[----:B0-----:R-:W-:Y:S02]  /*5f40*/  @P5 IMAD.MOV.U32 R2, RZ, RZ, R4 ;  /* 0x000000ffff025224 */ /* 0x001fe400078e0004 */
[----:B------:R-:W-:-:S05]  /*5f50*/  @P5 IMAD.MOV.U32 R3, RZ, RZ, R5 ;  /* 0x000000ffff035224 */ /* 0x000fca00078e0005 */
[----:B------:R0:W-:Y:S01]  /*5f60*/  @P5 STG.E.U16 desc[UR36][R2.64+0xe0], R80 ;  /* 0x0000e05002005986 */ /* 0x0001e2000c101524 */
[C---:B------:R-:W-:Y:S02]  /*5f70*/  ISETP.GT.AND P5, PT, R0.reuse, RZ, P0 ;  /* 0x000000ff0000720c */ /* 0x040fe400007a4270 */
[----:B------:R-:W-:Y:S01]  /*5f80*/  ISETP.GT.AND P0, PT, R0, 0x8, P0 ;  /* 0x000000080000780c */ /* 0x000fe20000704270 */
[----:B0-----:R-:W-:Y:S02]  /*5f90*/  @P4 IMAD.MOV.U32 R2, RZ, RZ, R4 ;  /* 0x000000ffff024224 */ /* 0x001fe400078e0004 */
[----:B------:R-:W-:-:S05]  /*5fa0*/  @P4 IMAD.MOV.U32 R3, RZ, RZ, R5 ;  /* 0x000000ffff034224 */ /* 0x000fca00078e0005 */
[----:B------:R0:W-:Y:S01]  /*5fb0*/  @P4 STG.E.U16 desc[UR36][R2.64+0xe2], R81 ;  /* 0x0000e25102004986 */ /* 0x0001e2000c101524 */
[C---:B------:R-:W-:Y:S02]  /*5fc0*/  ISETP.GT.AND P4, PT, R0.reuse, RZ, P1 ;  /* 0x000000ff0000720c */ /* 0x040fe40000f84270 */
[----:B------:R-:W-:Y:S01]  /*5fd0*/  ISETP.GT.AND P1, PT, R0, 0x8, P1 ;  /* 0x000000080000780c */ /* 0x000fe20000f24270 */
[----:B0-----:R-:W-:Y:S02]  /*5fe0*/  @P3 IMAD.MOV.U32 R2, RZ, RZ, R6 ;  /* 0x000000ffff023224 */ /* 0x001fe400078e0006 */
[----:B------:R-:W-:-:S05]  /*5ff0*/  @P3 IMAD.MOV.U32 R3, RZ, RZ, R7 ;  /* 0x000000ffff033224 */ /* 0x000fca00078e0007 */
[----:B------:R0:W-:Y:S02]  /*6000*/  @P3 STG.E.U16 desc[UR36][R2.64+0xe0], R82 ;  /* 0x0000e05202003986 */ /* 0x0001e4000c101524 */
[----:B0-----:R-:W-:Y:S02]  /*6010*/  @P2 IMAD.MOV.U32 R2, RZ, RZ, R6 ;  /* 0x000000ffff022224 */ /* 0x001fe400078e0006 */
[----:B------:R-:W-:-:S05]  /*6020*/  @P2 IMAD.MOV.U32 R3, RZ, RZ, R7 ;  /* 0x000000ffff032224 */ /* 0x000fca00078e0007 */
[----:B------:R0:W-:Y:S02]  /*6030*/  @P2 STG.E.U16 desc[UR36][R2.64+0xe2], R83 ;  /* 0x0000e25302002986 */ /* 0x0001e4000c101524 */
[----:B0-----:R-:W-:Y:S02]  /*6040*/  @P4 IMAD.MOV.U32 R2, RZ, RZ, R4 ;  /* 0x000000ffff024224 */ /* 0x001fe400078e0004 */
[----:B------:R-:W-:-:S05]  /*6050*/  @P4 IMAD.MOV.U32 R3, RZ, RZ, R5 ;  /* 0x000000ffff034224 */ /* 0x000fca00078e0005 */
[----:B------:R0:W-:Y:S04]  /*6060*/  @P4 STG.E.U16 desc[UR36][R2.64+0xf0], R84 ;  /* 0x0000f05402004986 */ /* 0x0001e8000c101524 */
[----:B------:R1:W-:Y:S01]  /*6070*/  @P5 STG.E.U16 desc[UR36][R4.64+0xf2], R85 ;  /* 0x0000f25504005986 */ /* 0x0003e2000c101524 */
[----:B0-----:R-:W-:Y:S02]  /*6080*/  @P1 IMAD.MOV.U32 R2, RZ, RZ, R6 ;  /* 0x000000ffff021224 */ /* 0x001fe400078e0006 */
[----:B------:R-:W-:-:S05]  /*6090*/  @P1 IMAD.MOV.U32 R3, RZ, RZ, R7 ;  /* 0x000000ffff031224 */ /* 0x000fca00078e0007 */
[----:B------:R1:W-:Y:S04]  /*60a0*/  @P1 STG.E.U16 desc[UR36][R2.64+0xf0], R86 ;  /* 0x0000f05602001986 */ /* 0x0003e8000c101524 */
[----:B------:R1:W-:Y:S02]  /*60b0*/  @P0 STG.E.U16 desc[UR36][R6.64+0xf2], R87 ;  /* 0x0000f25706000986 */ /* 0x0003e4000c101524 */
.L_x_159:
[----:B------:R-:W-:Y:S05]  /*60c0*/  BSYNC B0 ;  /* 0x0000000000007941 */ /* 0x000fea0003800000 */
.L_x_33:
[----:B01----:R-:W2:Y:S01]  /*60d0*/  LDL.64 R2, [R1] ;  /* 0x0000000001027983 */ /* 0x003ea20000100a00 */
[----:B------:R-:W-:Y:S01]  /*60e0*/  ULDC.64 UR4, c[0x0][0x650] ;  /* 0x0001940000047ab9 */ /* 0x000fe20000000a00 */
[----:B------:R0:W-:Y:S01]  /*60f0*/  SYNCS.ARRIVE.TRANS64.A1T0 RZ, [R96+UR47], RZ ;  /* 0x000000ff60ff79a7 */ /* 0x0001e2000810002f */
[----:B------:R-:W-:Y:S01]  /*6100*/  PRMT R0, RZ, 0x7610, R0 ;  /* 0x00007610ff007816 */ /* 0x000fe20000000000 */
[----:B-----5:R-:W-:Y:S02]  /*6110*/  IMAD.MOV.U32 R19, RZ, RZ, -0x1 ;  /* 0xffffffffff137424 */ /* 0x020fe400078e00ff */
[----:B------:R-:W-:Y:S01]  /*6120*/  IMAD.MOV.U32 R22, RZ, RZ, -0x1 ;  /* 0xffffffffff167424 */ /* 0x000fe200078e00ff */
[----:B--2---:R-:W-:-:S04]  /*6130*/  LEA R18, P0, R2, R18, 0x1 ;  /* 0x0000001202127211 */ /* 0x004fc800078008ff */
[----:B------:R-:W-:Y:S01]  /*6140*/  LEA.HI.X R17, R2, R17, R23, 0x1, P0 ;  /* 0x0000001102117211 */ /* 0x000fe200000f0c17 */
[----:B------:R-:W-:Y:S01]  /*6150*/  IMAD.MOV.U32 R2, RZ, RZ, -0x1 ;  /* 0xffffffffff027424 */ /* 0x000fe200078e00ff */
[----:B------:R-:W-:-:S04]  /*6160*/  ISETP.GE.U32.AND P0, PT, R18, UR4, PT ;  /* 0x0000000412007c0c */ /* 0x000fc8000bf06070 */
[----:B------:R-:W-:-:S13]  /*6170*/  ISETP.GE.U32.AND.EX P0, PT, R17, UR5, PT, P0 ;  /* 0x0000000511007c0c */ /* 0x000fda000bf06100 */
[----:B0-----:R-:W-:Y:S05]  /*6180*/  @P0 BRA `(.L_x_160) ;  /* 0x0000000400700947 */ /* 0x001fea0003800000 */
[----:B------:R-:W0:Y:S01]  /*6190*/  S2R R10, SR_CTAID.X ;  /* 0x00000000000a7919 */ /* 0x000e220000002500 */
[----:B------:R-:W1:Y:S01]  /*61a0*/  LDC.64 R8, c[0x0][0x628] ;  /* 0x00018a00ff087b82 */ /* 0x000e620000000a00 */
[----:B------:R-:W-:Y:S01]  /*61b0*/  ULDC UR4, c[0x0][0x150] ;  /* 0x0000540000047ab9 */ /* 0x000fe20000000800 */
[----:B---34-:R-:W-:Y:S01]  /*61c0*/  IMAD.MOV.U32 R6, RZ, RZ, R18 ;  /* 0x000000ffff067224 */ /* 0x018fe200078e0012 */
[----:B------:R-:W2:Y:S01]  /*61d0*/  S2R R20, SR_CTAID.Y ;  /* 0x0000000000147919 */ /* 0x000ea20000002600 */
[----:B------:R-:W-:-:S04]  /*61e0*/  IMAD.MOV.U32 R7, RZ, RZ, R17 ;  /* 0x000000ffff077224 */ /* 0x000fc800078e0011 */
[----:B------:R-:W3:Y:S08]  /*61f0*/  LDC R15, c[0x0][0x144] ;  /* 0x00005100ff0f7b82 */ /* 0x000ef00000000800 */
[----:B------:R-:W4:Y:S08]  /*6200*/  LDC R0, c[0x0][0x630] ;  /* 0x00018c00ff007b82 */ /* 0x000f300000000800 */
[----:B------:R-:W2:Y:S01]  /*6210*/  LDC.64 R12, c[0x0][0x620] ;  /* 0x00018800ff0c7b82 */ /* 0x000ea20000000a00 */
[----:B-1----:R-:W-:-:S04]  /*6220*/  ISETP.NE.U32.AND P0, PT, R8, RZ, PT ;  /* 0x000000ff0800720c */ /* 0x002fc80003f05070 */
[----:B------:R-:W-:Y:S02]  /*6230*/  ISETP.NE.AND.EX P0, PT, R9, RZ, PT, P0 ;  /* 0x000000ff0900720c */ /* 0x000fe40003f05300 */
[----:B0-----:R-:W-:-:S05]  /*6240*/  I2FP.F32.U32 R2, R10 ;  /* 0x0000000a00027245 */ /* 0x001fca0000201000 */
[----:B------:R-:W-:-:S04]  /*6250*/  FMUL R2, R2, UR4 ;  /* 0x0000000402027c20 */ /* 0x000fc80008400000 */
[----:B------:R0:W1:Y:S02]  /*6260*/  F2I.U32.TRUNC.NTZ R14, R2 ;  /* 0x00000002000e7305 */ /* 0x000064000020f000 */
[----:B---34-:R-:W-:Y:S05]  /*6270*/  @!P0 BRA `(.L_x_161) ;  /* 0x0000000000288947 */ /* 0x018fea0003800000 */
[----:B------:R-:W3:Y:S02]  /*6280*/  LDC R3, c[0x0][0x634] ;  /* 0x00018d00ff037b82 */ /* 0x000ee40000000800 */
[----:B---3--:R-:W-:-:S05]  /*6290*/  IADD3 R7, P0, R18, R3, RZ ;  /* 0x0000000312077210 */ /* 0x008fca0007f1e0ff */
[----:B------:R-:W-:-:S04]  /*62a0*/  IMAD.X R11, RZ, RZ, R17, P0 ;  /* 0x000000ffff0b7224 */ /* 0x000fc800000e0611 */
[----:B0-----:R-:W-:-:S04]  /*62b0*/  IMAD.WIDE.U32 R2, R11, R8, RZ ;  /* 0x000000080b027225 */ /* 0x001fc800078e00ff */
[----:B------:R-:W-:-:S04]  /*62c0*/  IMAD.WIDE.U32 R4, P0, R7, R9, R2 ;  /* 0x0000000907047225 */ /* 0x000fc80007800002 */
[----:B------:R-:W-:-:S04]  /*62d0*/  IMAD.WIDE.U32 R2, R7, R8, RZ ;  /* 0x0000000807027225 */ /* 0x000fc800078e00ff */
[----:B------:R-:W-:Y:S01]  /*62e0*/  IMAD.X R7, RZ, RZ, RZ, P0 ;  /* 0x000000ffff077224 */ /* 0x000fe200000e06ff */
[----:B------:R-:W-:Y:S01]  /*62f0*/  IADD3 RZ, P0, R3, R4, RZ ;  /* 0x0000000403ff7210 */ /* 0x000fe20007f1e0ff */
[----:B------:R-:W-:-:S04]  /*6300*/  IMAD.MOV.U32 R6, RZ, RZ, R5 ;  /* 0x000000ffff067224 */ /* 0x000fc800078e0005 */
[----:B------:R-:W-:-:S08]  /*6310*/  IMAD.WIDE.U32.X R6, R11, R9, R6, P0 ;  /* 0x000000090b067225 */ /* 0x000fd000000e0406 */
.L_x_161:
[----:B------:R-:W3:Y:S01]  /*6320*/  LDC.64 R26, c[0x0][0x640] ;  /* 0x00019000ff1a7b82 */ /* 0x000ee20000000a00 */
[-C--:B------:R-:W-:Y:S01]  /*6330*/  SHF.R.U64 R11, R6, R0.reuse, R7 ;  /* 0x00000000060b7219 */ /* 0x080fe20000001207 */
[----:B------:R-:W-:Y:S01]  /*6340*/  IMAD.MOV.U32 R19, RZ, RZ, R17 ;  /* 0x000000ffff137224 */ /* 0x000fe200078e0011 */
[----:B------:R-:W-:Y:S01]  /*6350*/  SHF.R.U32.HI R0, RZ, R0, R7 ;  /* 0x00000000ff007219 */ /* 0x000fe20000011607 */
[----:B-1----:R-:W-:Y:S01]  /*6360*/  IMAD.MOV R14, RZ, RZ, -R14 ;  /* 0x000000ffff0e7224 */ /* 0x002fe200078e0a0e */
[----:B------:R-:W-:Y:S01]  /*6370*/  IADD3 R5, P0, RZ, -R11, RZ ;  /* 0x8000000bff057210 */ /* 0x000fe20007f1e0ff */
[----:B------:R-:W-:Y:S01]  /*6380*/  ULDC UR4, c[0x0][0x154] ;  /* 0x0000550000047ab9 */ /* 0x000fe20000000800 */
[----:B------:R-:W-:Y:S01]  /*6390*/  IMAD.MOV.U32 R7, RZ, RZ, 0x1 ;  /* 0x00000001ff077424 */ /* 0x000fe200078e00ff */
[----:B------:R-:W1:Y:S01]  /*63a0*/  LDC R4, c[0x0][0x618] ;  /* 0x00018600ff047b82 */ /* 0x000e620000000800 */
[----:B------:R-:W-:Y:S02]  /*63b0*/  IMAD R22, R15, R14, R10 ;  /* 0x0000000e0f167224 */ /* 0x000fe400078e020a */
[----:B------:R-:W-:-:S04]  /*63c0*/  IMAD.X R3, RZ, RZ, ~R0, P0 ;  /* 0x000000ffff037224 */ /* 0x000fc800000e0e00 */
[-C--:B--2---:R-:W-:Y:S01]  /*63d0*/  IMAD R0, R3, R12.reuse, RZ ;  /* 0x0000000c03007224 */ /* 0x084fe200078e02ff */
[----:B------:R-:W2:Y:S01]  /*63e0*/  LDC R6, c[0x0][0x608] ;  /* 0x00018200ff067b82 */ /* 0x000ea20000000800 */
[----:B0-----:R-:W-:-:S04]  /*63f0*/  IMAD.WIDE.U32 R2, R5, R12, R18 ;  /* 0x0000000c05027225 */ /* 0x001fc800078e0012 */
[----:B------:R-:W-:Y:S01]  /*6400*/  IMAD R5, R5, R13, R0 ;  /* 0x0000000d05057224 */ /* 0x000fe200078e0200 */
[----:B------:R-:W-:Y:S02]  /*6410*/  I2FP.F32.U32 R0, R20 ;  /* 0x0000001400007245 */ /* 0x000fe40000201000 */
[----:B------:R-:W0:Y:S01]  /*6420*/  LDC R24, c[0x0][0x658] ;  /* 0x00019600ff187b82 */ /* 0x000e220000000800 */
[----:B------:R-:W-:Y:S01]  /*6430*/  IMAD.IADD R3, R3, 0x1, R5 ;  /* 0x0000000103037824 */ /* 0x000fe200078e0205 */
[----:B---3--:R-:W-:Y:S01]  /*6440*/  ISETP.NE.U32.AND P0, PT, R26, RZ, PT ;  /* 0x000000ff1a00720c */ /* 0x008fe20003f05070 */
[----:B------:R-:W-:Y:S01]  /*6450*/  FMUL R0, R0, UR4 ;  /* 0x0000000400007c20 */ /* 0x000fe20008400000 */
[----:B------:R-:W-:Y:S02]  /*6460*/  IMAD.MOV.U32 R5, RZ, RZ, -0x1 ;  /* 0xffffffffff057424 */ /* 0x000fe400078e00ff */
[----:B------:R-:W-:Y:S01]  /*6470*/  ISETP.NE.AND.EX P0, PT, R27, RZ, PT, P0 ;  /* 0x000000ff1b00720c */ /* 0x000fe20003f05300 */
[----:B------:R3:W4:Y:S01]  /*6480*/  F2I.U32.TRUNC.NTZ R12, R0 ;  /* 0x00000000000c7305 */ /* 0x000722000020f000 */
[----:B------:R-:W3:Y:S01]  /*6490*/  LDC R15, c[0x0][0x148] ;  /* 0x00005200ff0f7b82 */ /* 0x000ee20000000800 */
[----:B-1----:R-:W-:-:S02]  /*64a0*/  SHF.R.U64 R10, R2, R4, R3 ;  /* 0x00000004020a7219 */ /* 0x002fc40000001203 */
[----:B------:R-:W-:-:S05]  /*64b0*/  SHF.R.U32.HI R3, RZ, R4, R3 ;  /* 0x00000004ff037219 */ /* 0x000fca0000011603 */
[----:B------:R-:W1:Y:S01]  /*64c0*/  LDC R14, c[0x0][0x600] ;  /* 0x00018000ff0e7b82 */ /* 0x000e620000000800 */
[-CC-:B--2---:R-:W-:Y:S02]  /*64d0*/  SHF.R.U64 R8, R10, R6.reuse, R3.reuse ;  /* 0x000000060a087219 */ /* 0x184fe40000001203 */
[----:B------:R-:W-:-:S05]  /*64e0*/  SHF.R.U32.HI R3, RZ, R6, R3 ;  /* 0x00000006ff037219 */ /* 0x000fca0000011603 */
[----:B------:R-:W2:Y:S01]  /*64f0*/  LDC R21, c[0x0][0x648] ;  /* 0x00019200ff157b82 */ /* 0x000ea20000000800 */
[-CC-:B0-----:R-:W-:Y:S02]  /*6500*/  SHF.R.U64 R13, R8, R24.reuse, R3.reuse ;  /* 0x00000018080d7219 */ /* 0x181fe40000001203 */
[-C--:B------:R-:W-:Y:S02]  /*6510*/  SHF.L.U32 R5, R5, R24.reuse, RZ ;  /* 0x0000001805057219 */ /* 0x080fe400000006ff */
[-C--:B------:R-:W-:Y:S01]  /*6520*/  SHF.R.U32.HI R3, RZ, R24.reuse, R3 ;  /* 0x00000018ff037219 */ /* 0x080fe20000011603 */
[----:B------:R-:W-:Y:S01]  /*6530*/  IMAD.MOV.U32 R2, RZ, RZ, R13 ;  /* 0x000000ffff027224 */ /* 0x000fe200078e000d */
[----:B------:R-:W-:Y:S01]  /*6540*/  SHF.L.U32 R24, R7, R24, RZ ;  /* 0x0000001807187219 */ /* 0x000fe200000006ff */
[----:B------:R-:W0:Y:S01]  /*6550*/  LDC R25, c[0x0][0x638] ;  /* 0x00018e00ff197b82 */ /* 0x000e220000000800 */
[----:B------:R-:W-:-:S07]  /*6560*/  LOP3.LUT R19, RZ, R5, RZ, 0x33, !PT ;  /* 0x00000005ff137212 */ /* 0x000fce00078e33ff */
[----:B------:R-:W0:Y:S01]  /*6570*/  LDC R28, c[0x0][0x610] ;  /* 0x00018400ff1c7b82 */ /* 0x000e220000000800 */
[----:B----4-:R-:W-:Y:S05]  /*6580*/  @!P0 BRA `(.L_x_162) ;  /* 0x0000000000288947 */ /* 0x010fea0003800000 */
[----:B---3--:R-:W3:Y:S02]  /*6590*/  LDC R0, c[0x0][0x64c] ;  /* 0x00019300ff007b82 */ /* 0x008ee40000000800 */
[----:B---3--:R-:W-:-:S05]  /*65a0*/  IADD3 R7, P0, R13, R0, RZ ;  /* 0x000000000d077210 */ /* 0x008fca0007f1e0ff */
        /* <DEDUP_REMOVED lines=8> */
.L_x_162:
[----:B------:R-:W4:Y:S01]  /*6630*/  LDC R4, c[0x0][0x65c] ;  /* 0x00019700ff047b82 */ /* 0x000f220000000800 */
[----:B--23--:R-:W-:Y:S01]  /*6640*/  SHF.R.U64 R0, R2, R21, R3 ;  /* 0x0000001502007219 */ /* 0x00cfe20000001203 */
[----:B-1----:R-:W-:Y:S01]  /*6650*/  VIADD R3, R14, 0xffffffff ;  /* 0xffffffff0e037836 */ /* 0x002fe20000000000 */
[----:B------:R-:W-:Y:S01]  /*6660*/  LOP3.LUT R19, R8, R19, RZ, 0xc0, !PT ;  /* 0x0000001308137212 */ /* 0x000fe200078ec0ff */
[----:B------:R-:W-:Y:S02]  /*6670*/  IMAD.MOV R12, RZ, RZ, -R12 ;  /* 0x000000ffff0c7224 */ /* 0x000fe400078e0a0c */
[----:B------:R-:W-:Y:S01]  /*6680*/  IMAD.MOV R2, RZ, RZ, -R0 ;  /* 0x000000ffff027224 */ /* 0x000fe200078e0a00 */
[----:B------:R-:W-:Y:S01]  /*6690*/  LOP3.LUT R3, R10, R3, RZ, 0xc0, !PT ;  /* 0x000000030a037212 */ /* 0x000fe200078ec0ff */
[----:B------:R-:W-:Y:S02]  /*66a0*/  IMAD R19, R24, R0, R19 ;  /* 0x0000000018137224 */ /* 0x000fe400078e0213 */
[----:B0-----:R-:W-:-:S04]  /*66b0*/  IMAD R0, R2, R25, R13 ;  /* 0x0000001902007224 */ /* 0x001fc800078e020d */
[----:B------:R-:W-:Y:S01]  /*66c0*/  IMAD R2, R0, R14, R3 ;  /* 0x0000000e00027224 */ /* 0x000fe200078e0203 */
[----:B----4-:R-:W-:Y:S01]  /*66d0*/  ISETP.NE.AND P0, PT, R4, 0x1, PT ;  /* 0x000000010400780c */ /* 0x010fe20003f05270 */
[----:B------:R-:W-:-:S05]  /*66e0*/  IMAD.MOV.U32 R4, RZ, RZ, 0x1 ;  /* 0x00000001ff047424 */ /* 0x000fca00078e00ff */
[----:B------:R-:W-:-:S07]  /*66f0*/  PRMT R0, R4, 0x7610, R0 ;  /* 0x0000761004007816 */ /* 0x000fce0000000000 */
[----:B------:R-:W-:-:S04]  /*6700*/  @P0 IMAD R22, R15, R12, R20 ;  /* 0x0000000c0f160224 */ /* 0x000fc800078e0214 */
[----:B------:R-:W-:-:S05]  /*6710*/  IMAD R19, R19, R28, R22 ;  /* 0x0000001c13137224 */ /* 0x000fca00078e0216 */
[----:B------:R-:W-:Y:S02]  /*6720*/  SEL R22, R2, R19, !P0 ;  /* 0x0000001302167207 */ /* 0x000fe40004000000 */
[----:B------:R-:W-:Y:S01]  /*6730*/  SEL R19, R19, R2, !P0 ;  /* 0x0000000213137207 */ /* 0x000fe20004000000 */
[----:B------:R-:W-:-:S07]  /*6740*/  IMAD.MOV.U32 R2, RZ, RZ, R11 ;  /* 0x000000ffff027224 */ /* 0x000fce00078e000b */
.L_x_160:
[----:B------:R-:W-:Y:S02]  /*6750*/  LOP3.LUT P0, RZ, R0, 0xff, RZ, 0xc0, !PT ;  /* 0x000000ff00ff7812 */ /* 0x000fe4000780c0ff */
[----:B------:R-:W-:-:S11]  /*6760*/  LOP3.LUT R101, R101, 0x1, RZ, 0x3c, !PT ;  /* 0x0000000165657812 */ /* 0x000fd600078e3cff */
[----:B------:R-:W-:Y:S05]  /*6770*/  @P0 BRA `(.L_x_163) ;  /* 0xffffffac00c40947 */ /* 0x000fea000383ffff */
[----:B------:R-:W-:Y:S05]  /*6780*/  EXIT ;  /* 0x000000000000794d */ /* 0x000fea0003800000 */
.L_x_14:
[----:B------:R-:W-:-:S08]  /*6790*/  ISETP.NE.AND P0, PT, R0, RZ, PT ;  /* 0x000000ff0000720c */ /* 0x000fd00003f05270 */
[----:B0-----:R-:W0:-:S00]  /*67a0*/  USETMAXREG.DEALLOC.CTAPOOL 0x28 ;  /* 0x00000028000079c8 */ /* 0x001e0000080e0500 */
[----:B------:R-:W-:Y:S05]  /*67b0*/  @P0 EXIT ;  /* 0x000000000000094d */ /* 0x000fea0003800000 */
[----:B0-----:R-:W-:Y:S01]  /*67c0*/  LOP3.LUT P0, RZ, R8, 0xff, RZ, 0xc0, !PT ;  /* 0x000000ff08ff7812 */ /* 0x001fe2000780c0ff */
[----:B------:R-:W-:Y:S02]  /*67d0*/  IMAD.MOV.U32 R0, RZ, RZ, 0x1 ;  /* 0x00000001ff007424 */ /* 0x000fe400078e00ff */
[----:B------:R-:W-:-:S10]  /*67e0*/  IMAD.MOV.U32 R7, RZ, RZ, RZ ;  /* 0x000000ffff077224 */ /* 0x000fd400078e00ff */
[----:B------:R-:W-:Y:S05]  /*67f0*/  @!P0 BRA `(.L_x_164) ;  /* 0x0000000c00388947 */ /* 0x000fea0003800000 */
[----:B------:R-:W-:Y:S01]  /*6800*/  LOP3.LUT P0, RZ, R4, 0x1f, RZ, 0xc0, !PT ;  /* 0x0000001f04ff7812 */ /* 0x000fe2000780c0ff */
[----:B------:R-:W-:Y:S01]  /*6810*/  ULDC UR5, c[0x0][0x658] ;  /* 0x0001960000057ab9 */ /* 0x000fe20000000800 */
[----:B------:R-:W-:Y:S01]  /*6820*/  UMOV UR6, 0xffffffff ;  /* 0xffffffff00067882 */ /* 0x000fe20000000000 */
[----:B------:R-:W-:Y:S01]  /*6830*/  BSSY B0, `(.L_x_164) ;  /* 0x00000ca000007945 */ /* 0x000fe20003800000 */
[----:B------:R-:W-:Y:S01]  /*6840*/  USHF.L.U32 UR6, UR6, UR5, URZ ;  /* 0x0000000506067299 */ /* 0x000fe2000800063f */
[C---:B------:R-:W-:Y:S01]  /*6850*/  ISETP.NE.AND P2, PT, R3.reuse, RZ, PT ;  /* 0x000000ff0300720c */ /* 0x040fe20003f45270 */
[----:B------:R-:W-:Y:S01]  /*6860*/  IMAD.MOV.U32 R8, RZ, RZ, 0x1 ;  /* 0x00000001ff087424 */ /* 0x000fe200078e00ff */
[----:B------:R-:W-:Y:S01]  /*6870*/  ISETP.NE.OR P0, PT, R3, RZ, !P0 ;  /* 0x000000ff0300720c */ /* 0x000fe20004705670 */
[----:B------:R-:W-:Y:S01]  /*6880*/  IMAD.MOV.U32 R0, RZ, RZ, 0x1 ;  /* 0x00000001ff007424 */ /* 0x000fe200078e00ff */
[----:B------:R-:W-:Y:S01]  /*6890*/  LOP3.LUT R6, R16, 0x2, RZ, 0xfc, !PT ;  /* 0x0000000210067812 */ /* 0x000fe200078efcff */
[----:B------:R-:W-:Y:S01]  /*68a0*/  IMAD.MOV.U32 R7, RZ, RZ, RZ ;  /* 0x000000ffff077224 */ /* 0x000fe200078e00ff */
[----:B------:R-:W-:Y:S01]  /*68b0*/  ULDC UR4, c[0x0][0x600] ;  /* 0x0001800000047ab9 */ /* 0x000fe20000000800 */
[----:B------:R-:W-:Y:S01]  /*68c0*/  UMOV UR7, 0x1 ;  /* 0x0000000100077882 */ /* 0x000fe20000000000 */
[----:B------:R-:W-:-:S02]  /*68d0*/  UIADD3 UR23, UR40, 0x1, URZ ;  /* 0x0000000128177890 */ /* 0x000fc4000fffe03f */
[----:B------:R-:W-:Y:S02]  /*68e0*/  UIADD3 UR18, UR4, -0x1, URZ ;  /* 0xffffffff04127890 */ /* 0x000fe4000fffe03f */
[----:B------:R-:W-:Y:S02]  /*68f0*/  USHF.L.U32 UR20, UR7, UR5, URZ ;  /* 0x0000000507147299 */ /* 0x000fe4000800063f */
[----:B------:R-:W-:Y:S01]  /*6900*/  ULOP3.LUT UR19, URZ, UR6, URZ, 0x33, !UPT ;  /* 0x000000063f137292 */ /* 0x000fe2000f8e333f */
[----:B------:R-:W-:-:S11]  /*6910*/  ULDC.64 UR24, c[0x0][0x198] ;  /* 0x0000660000187ab9 */ /* 0x000fd60000000a00 */
.L_x_176:
[----:B------:R-:W-:-:S03]  /*6920*/  UMOV UR4, 0xffffffff ;  /* 0xffffffff00047882 */ /* 0x000fc60000000000 */
[----:B------:R-:W-:Y:S05]  /*6930*/  BRA.DIV UR4, `(.L_x_165) ;  /* 0x0000001604f47947 */ /* 0x000fea000b800000 */
[----:B------:R-:W-:-:S13]  /*6940*/  ELECT P6, URZ, PT ;  /* 0x00000000003f782f */ /* 0x000fda00038c0000 */
.L_x_203:
[----:B------:R-:W-:Y:S04]  /*6950*/  BSSY B1, `(.L_x_166) ;  /* 0x000003f000017945 */ /* 0x000fe80003800000 */
[----:B------:R-:W-:Y:S05]  /*6960*/  @!P6 BRA `(.L_x_167) ;  /* 0x0000000000f4e947 */ /* 0x000fea0003800000 */
[----:B------:R-:W0:Y:S02]  /*6970*/  LDC R3, c[0x0][0x28c] ;  /* 0x0000a300ff037b82 */ /* 0x000e240000000800 */
[----:B0-----:R-:W-:-:S13]  /*6980*/  ISETP.GE.AND P1, PT, R3, 0x1, PT ;  /* 0x000000010300780c */ /* 0x001fda0003f26270 */
[----:B------:R-:W-:Y:S05]  /*6990*/  @!P1 BRA `(.L_x_167) ;  /* 0x0000000000e89947 */ /* 0x000fea0003800000 */
[----:B------:R-:W-:Y:S02]  /*69a0*/  IMAD.SHL.U32 R22, R22, 0x80, RZ ;  /* 0x0000008016167824 */ /* 0x000fe400078e00ff */
[----:B------:R-:W-:Y:S02]  /*69b0*/  IMAD.SHL.U32 R19, R19, 0x40, RZ ;  /* 0x0000004013137824 */ /* 0x000fe400078e00ff */
[----:B------:R-:W-:Y:S02]  /*69c0*/  IMAD.MOV.U32 R12, RZ, RZ, RZ ;  /* 0x000000ffff0c7224 */ /* 0x000fe400078e00ff */
[----:B------:R-:W-:Y:S02]  /*69d0*/  IMAD.U32 R13, RZ, RZ, UR23 ;  /* 0x00000017ff0d7e24 */ /* 0x000fe4000f8e00ff */
[----:B------:R-:W-:Y:S02]  /*69e0*/  IMAD.MOV.U32 R3, RZ, RZ, R0 ;  /* 0x000000ffff037224 */ /* 0x000fe400078e0000 */
[----:B------:R-:W-:-:S02]  /*69f0*/  IMAD.MOV.U32 R4, RZ, RZ, R7 ;  /* 0x000000ffff047224 */ /* 0x000fc400078e0007 */
[----:B------:R-:W-:-:S07]  /*6a00*/  VIADD R14, R22, 0x40 ;  /* 0x00000040160e7836 */ /* 0x000fce0000000000 */
.L_x_171:
[----:B------:R-:W0:Y:S01]  /*6a10*/  S2R R10, SR_CgaCtaId ;  /* 0x00000000000a7919 */ /* 0x000e220000008800 */
[----:B------:R-:W-:Y:S01]  /*6a20*/  MOV R5, 0x400 ;  /* 0x0000040000057802 */ /* 0x000fe20000000f00 */
[----:B------:R-:W1:Y:S03]  /*6a30*/  @!P2 LDC R9, c[0x0][0x500] ;  /* 0x00014000ff09ab82 */ /* 0x000e660000000800 */
[----:B0-----:R-:W-:Y:S02]  /*6a40*/  LEA R11, R10, R5, 0x18 ;  /* 0x000000050a0b7211 */ /* 0x001fe400078ec0ff */
[----:B------:R-:W-:-:S03]  /*6a50*/  SHF.L.U32 R5, R3, 0x1f, RZ ;  /* 0x0000001f03057819 */ /* 0x000fc600000006ff */
[----:B------:R-:W-:-:S04]  /*6a60*/  IMAD R10, R4, 0x8, R11 ;  /* 0x00000008040a7824 */ /* 0x000fc800078e020b */
[----:B------:R-:W0:Y:S02]  /*6a70*/  SYNCS.PHASECHK.TRANS64.TRYWAIT P1, [R10+URZ+0x90], R5 ;  /* 0x000090050a0075a7 */ /* 0x000e24000802017f */
[----:B01----:R-:W-:Y:S05]  /*6a80*/  @!P1 BRA `(.L_x_168) ;  /* 0x0000001400c09947 */ /* 0x003fea0003800000 */
.L_x_204:
[----:B0-----:R-:W-:Y:S01]  /*6a90*/  PRMT R5, R6, 0x9910, RZ ;  /* 0x0000991006057816 */ /* 0x001fe200000000ff */
[----:B------:R0:W-:Y:S03]  /*6aa0*/  @!P2 SYNCS.ARRIVE.TRANS64 RZ, [R10+URZ], R9 ;  /* 0x000000090affa9a7 */ /* 0x0001e6000800003f */
[----:B------:R-:W-:-:S13]  /*6ab0*/  ISETP.NE.AND P1, PT, R5, 0x2, PT ;  /* 0x000000020500780c */ /* 0x000fda0003f25270 */
[----:B0-----:R-:W-:Y:S05]  /*6ac0*/  @P1 BRA `(.L_x_169) ;  /* 0x0000000000041947 */ /* 0x001fea0003800000 */
[----:B------:R-:W-:Y:S01]  /*6ad0*/  BPT.TRAP 0x1 ;  /* 0x000000040000795c */ /* 0x000fe20000300000 */
.L_x_169:
[----:B------:R-:W-:Y:S05]  /*6ae0*/  @P0 BRA `(.L_x_170) ;  /* 0x0000000000040947 */ /* 0x000fea0003800000 */
[----:B------:R-:W-:Y:S01]  /*6af0*/  BPT.TRAP 0x1 ;  /* 0x000000040000795c */ /* 0x000fe20000300000 */
.L_x_170:
[--C-:B------:R-:W-:Y:S01]  /*6b00*/  IMAD R5, R4, 0x1000, R11.reuse ;  /* 0x0000100004057824 */ /* 0x100fe200078e020b */
[----:B------:R-:W-:Y:S01]  /*6b10*/  R2UR UR9, R10 ;  /* 0x000000000a0972ca */ /* 0x000fe200000e0000 */
[----:B------:R-:W-:Y:S01]  /*6b20*/  IMAD R11, R4, 0x2000, R11 ;  /* 0x00002000040b7824 */ /* 0x000fe200078e020b */
[----:B------:R-:W-:Y:S01]  /*6b30*/  R2UR UR10, R19 ;  /* 0x00000000130a72ca */ /* 0x000fe200000e0000 */
[----:B------:R-:W-:Y:S01]  /*6b40*/  UIADD3 UR4, UP0, UR24, 0xf0, URZ ;  /* 0x000000f018047890 */ /* 0x000fe2000ff1e03f */
[----:B------:R-:W-:Y:S01]  /*6b50*/  R2UR UR5, R5 ;  /* 0x00000000050572ca */ /* 0x000fe200000e0000 */
[----:B------:R-:W-:Y:S01]  /*6b60*/  VIADD R13, R13, 0xffffffff ;  /* 0xffffffff0d0d7836 */ /* 0x000fe20000000000 */
[----:B------:R-:W-:Y:S01]  /*6b70*/  R2UR UR8, R11 ;  /* 0x000000000b0872ca */ /* 0x000fe200000e0000 */
[----:B------:R-:W-:Y:S01]  /*6b80*/  UIADD3 UR6, UP1, UR24, 0x1f0, URZ ;  /* 0x000001f018067890 */ /* 0x000fe2000ff3e03f */
[----:B------:R-:W-:Y:S01]  /*6b90*/  R2UR UR11, R12 ;  /* 0x000000000c0b72ca */ /* 0x000fe200000e0000 */
[----:B------:R-:W-:Y:S01]  /*6ba0*/  VIADD R4, R4, 0x1 ;  /* 0x0000000104047836 */ /* 0x000fe20000000000 */
[----:B------:R-:W-:Y:S01]  /*6bb0*/  R2UR UR12, R2 ;  /* 0x00000000020c72ca */ /* 0x000fe200000e0000 */
[----:B------:R-:W-:Y:S01]  /*6bc0*/  UIADD3.X UR7, URZ, UR25, URZ, UP1, !UPT ;  /* 0x000000193f077290 */ /* 0x000fe20008ffe43f */
[----:B------:R-:W-:Y:S01]  /*6bd0*/  R2UR UR21, R22 ;  /* 0x00000000161572ca */ /* 0x000fe200000e0000 */
[----:B------:R-:W-:Y:S01]  /*6be0*/  UMOV UR14, 0x0 ;  /* 0x00000000000e7882 */ /* 0x000fe20000000000 */
[----:B------:R-:W-:Y:S01]  /*6bf0*/  R2UR UR22, R14 ;  /* 0x000000000e1672ca */ /* 0x000fe200000e0000 */
[----:B------:R-:W-:Y:S01]  /*6c00*/  UMOV UR15, 0x10000000 ;  /* 0x10000000000f7882 */ /* 0x000fe20000000000 */
[----:B------:R-:W-:Y:S01]  /*6c10*/  ISETP.GT.AND P3, PT, R13, 0x1, PT ;  /* 0x000000010d00780c */ /* 0x000fe20003f64270 */
[----:B------:R-:W-:Y:S01]  /*6c20*/  UIADD3 UR13, UR5, 0x200, URZ ;  /* 0x00000200050d7890 */ /* 0x000fe2000fffe03f */
[----:B------:R-:W-:Y:S01]  /*6c30*/  ISETP.NE.AND P1, PT, R4, 0x12, PT ;  /* 0x000000120400780c */ /* 0x000fe20003f25270 */
[----:B------:R-:W-:Y:S01]  /*6c40*/  UIADD3.X UR5, URZ, UR25, URZ, UP0, !UPT ;  /* 0x000000193f057290 */ /* 0x000fe200087fe43f */
[----:B------:R-:W-:Y:S01]  /*6c50*/  VIADD R12, R12, 0x20 ;  /* 0x000000200c0c7836 */ /* 0x000fe20000000000 */
[----:B------:R-:W-:Y:S01]  /*6c60*/  UIADD3 UR16, UR8, 0x12200, URZ ;  /* 0x0001220008107890 */ /* 0x000fe2000fffe03f */
[----:B------:R-:W-:Y:S01]  /*6c70*/  SEL R10, RZ, 0x1, P1 ;  /* 0x00000001ff0a7807 */ /* 0x000fe20000800000 */
[----:B------:R-:W-:Y:S01]  /*6c80*/  UIADD3 UR17, UR8, 0x13200, URZ ;  /* 0x0001320008117890 */ /* 0x000fe2000fffe03f */
[----:B------:R-:W-:-:S02]  /*6c90*/  SEL R4, R4, RZ, P1 ;  /* 0x000000ff04047207 */ /* 0x000fc40000800000 */
[----:B------:R-:W-:Y:S01]  /*6ca0*/  UMOV UR8, UR13 ;  /* 0x0000000d00087c82 */ /* 0x000fe20008000000 */
[----:B------:R-:W-:Y:S01]  /*6cb0*/  LOP3.LUT R3, R3, R10, RZ, 0x3c, !PT ;  /* 0x0000000a03037212 */ /* 0x000fe200078e3cff */
[----:B------:R0:W-:Y:S02]  /*6cc0*/  UTMALDG.3D [UR8], [UR4], desc[UR14] ;  /* 0x00000e08040075b4 */ /* 0x0001e40008011000 */
[----:B0-----:R-:W-:Y:S01]  /*6cd0*/  UMOV UR8, UR16 ;  /* 0x0000001000087c82 */ /* 0x001fe20008000000 */
[----:B------:R-:W-:Y:S02]  /*6ce0*/  UMOV UR10, UR21 ;  /* 0x00000015000a7c82 */ /* 0x000fe40008000000 */
[----:B------:R0:W-:Y:S02]  /*6cf0*/  UTMALDG.3D [UR8], [UR6], desc[UR14] ;  /* 0x00000e08060075b4 */ /* 0x0001e40008011000 */
[----:B0-----:R-:W-:Y:S01]  /*6d00*/  UMOV UR8, UR17 ;  /* 0x0000001100087c82 */ /* 0x001fe20008000000 */
[----:B------:R-:W-:-:S02]  /*6d10*/  UMOV UR10, UR22 ;  /* 0x00000016000a7c82 */ /* 0x000fc40008000000 */
[----:B------:R0:W-:Y:S02]  /*6d20*/  UTMALDG.3D [UR8], [UR6], desc[UR14] ;  /* 0x00000e08060075b4 */ /* 0x0001e40008011000 */
[----:B0-----:R-:W-:Y:S05]  /*6d30*/  @P3 BRA `(.L_x_171) ;  /* 0xfffffffc00343947 */ /* 0x001fea000383ffff */
.L_x_167:
[----:B------:R-:W-:Y:S05]  /*6d40*/  BSYNC B1 ;  /* 0x0000000000017941 */ /* 0x000fea0003800000 */
.L_x_166:
[----:B------:R-:W2:Y:S01]  /*6d50*/  LDL.64 R10, [R1] ;  /* 0x00000000010a7983 */ /* 0x000ea20000100a00 */
[----:B------:R-:W-:Y:S01]  /*6d60*/  LOP3.LUT P4, RZ, R8, 0xff, RZ, 0xc0, !PT ;  /* 0x000000ff08ff7812 */ /* 0x000fe2000788c0ff */
[----:B------:R-:W-:Y:S01]  /*6d70*/  VIADD R4, R7, UR40 ;  /* 0x0000002807047c36 */ /* 0x000fe20008000000 */
[----:B------:R-:W-:Y:S01]  /*6d80*/  ULDC.64 UR4, c[0x0][0x650] ;  /* 0x0001940000047ab9 */ /* 0x000fe20000000a00 */
[----:B------:R-:W-:Y:S01]  /*6d90*/  IMAD.U32 R7, RZ, RZ, UR40 ;  /* 0x00000028ff077e24 */ /* 0x000fe2000f8e00ff */
[----:B------:R-:W-:Y:S01]  /*6da0*/  UISETP.GE.U32.AND UP0, UPT, UR40, 0x12, UPT ;  /* 0x000000122800788c */ /* 0x000fe2000bf06070 */
[----:B------:R-:W-:Y:S01]  /*6db0*/  BSSY B1, `(.L_x_172) ;  /* 0x000006f000017945 */ /* 0x000fe20003800000 */
[----:B------:R-:W-:Y:S01]  /*6dc0*/  ISETP.GT.U32.AND P1, PT, R4, 0x11, PT ;  /* 0x000000110400780c */ /* 0x000fe20003f24070 */
[----:B------:R-:W-:Y:S01]  /*6dd0*/  IMAD.MOV.U32 R19, RZ, RZ, -0x1 ;  /* 0xffffffffff137424 */ /* 0x000fe200078e00ff */
[----:B------:R-:W-:Y:S01]  /*6de0*/  PRMT R8, RZ, 0x7610, R8 ;  /* 0x00007610ff087816 */ /* 0x000fe20000000008 */
[----:B------:R-:W-:Y:S01]  /*6df0*/  IMAD.MOV.U32 R22, RZ, RZ, -0x1 ;  /* 0xffffffffff167424 */ /* 0x000fe200078e00ff */
[----:B------:R-:W-:-:S02]  /*6e00*/  ISETP.LT.U32.AND P1, PT, R7, 0x12, P1 ;  /* 0x000000120700780c */ /* 0x000fc40000f21070 */
[----:B------:R-:W-:Y:S01]  /*6e10*/  PLOP3.LUT P3, PT, PT, PT, UP0, 0x80, 0x0 ;  /* 0x000000000000781c */ /* 0x000fe20003f6f008 */
[----:B------:R-:W0:Y:S01]  /*6e20*/  @P4 S2R R3, SR_CgaCtaId ;  /* 0x0000000000034919 */ /* 0x000e220000008800 */
[----:B------:R-:W-:-:S04]  /*6e30*/  @P4 MOV R2, 0x400 ;  /* 0x0000040000024802 */ /* 0x000fc80000000f00 */
[----:B0-----:R-:W-:Y:S01]  /*6e40*/  @P4 LEA R5, R3, R2, 0x18 ;  /* 0x0000000203054211 */ /* 0x001fe200078ec0ff */
[----:B------:R-:W-:-:S03]  /*6e50*/  IMAD.WIDE.U32 R2, R4, 0x38e38e39, RZ ;  /* 0x38e38e3904027825 */ /* 0x000fc600078e00ff */
[----:B------:R0:W-:Y:S01]  /*6e60*/  @P4 SYNCS.ARRIVE.TRANS64.A1T0 RZ, [R5+URZ+0x158], RZ ;  /* 0x000158ff05ff49a7 */ /* 0x0001e2000810003f */
[----:B------:R-:W-:Y:S01]  /*6e70*/  IMAD.MOV.U32 R2, RZ, RZ, -0x1 ;  /* 0xffffffffff027424 */ /* 0x000fe200078e00ff */
[----:B0-----:R-:W-:Y:S02]  /*6e80*/  SHF.R.U32.HI R5, RZ, 0x2, R3 ;  /* 0x00000002ff057819 */ /* 0x001fe40000011603 */
[----:B------:R-:W-:-:S03]  /*6e90*/  SEL R3, RZ, 0x1, !P1 ;  /* 0x00000001ff037807 */ /* 0x000fc60004800000 */
[----:B------:R-:W-:Y:S01]  /*6ea0*/  IMAD R7, R5, -0x12, R4 ;  /* 0xffffffee05077824 */ /* 0x000fe200078e0204 */
[----:B------:R-:W-:Y:S02]  /*6eb0*/  LOP3.LUT R0, R0, R3, RZ, 0x3c, !PT ;  /* 0x0000000300007212 */ /* 0x000fe400078e3cff */
[----:B------:R-:W-:Y:S02]  /*6ec0*/  PRMT R3, RZ, 0x7610, R3 ;  /* 0x00007610ff037816 */ /* 0x000fe40000000003 */
[----:B------:R-:W-:Y:S02]  /*6ed0*/  @P3 LOP3.LUT R0, R0, 0x1, R5, 0x78, !PT ;  /* 0x0000000100003812 */ /* 0x000fe400078e7805 */
[----:B--2---:R-:W-:-:S04]  /*6ee0*/  IADD3 R18, P4, R18, R10, RZ ;  /* 0x0000000a12127210 */ /* 0x004fc80007f9e0ff */
[----:B------:R-:W-:Y:S01]  /*6ef0*/  ISETP.GE.U32.AND P1, PT, R18, UR4, PT ;  /* 0x0000000412007c0c */ /* 0x000fe2000bf26070 */
[----:B------:R-:W-:-:S05]  /*6f00*/  IMAD.X R17, R17, 0x1, R23, P4 ;  /* 0x0000000111117824 */ /* 0x000fca00020e0617 */
[----:B------:R-:W-:-:S13]  /*6f10*/  ISETP.GE.U32.AND.EX P1, PT, R17, UR5, PT, P1 ;  /* 0x0000000511007c0c */ /* 0x000fda000bf26110 */
[----:B------:R-:W-:Y:S05]  /*6f20*/  @P1 BRA `(.L_x_173) ;  /* 0x00000004005c1947 */ /* 0x000fea0003800000 */
[----:B------:R-:W0:Y:S01]  /*6f30*/  S2R R11, SR_CTAID.X ;  /* 0x00000000000b7919 */ /* 0x000e220000002500 */
[----:B------:R-:W-:Y:S01]  /*6f40*/  ULDC.64 UR4, c[0x0][0x628] ;  /* 0x00018a0000047ab9 */ /* 0x000fe20000000a00 */
[----:B------:R-:W1:Y:S01]  /*6f50*/  LDC R12, c[0x0][0x144] ;  /* 0x00005100ff0c7b82 */ /* 0x000e620000000800 */
[----:B------:R-:W-:Y:S01]  /*6f60*/  ISETP.NE.U32.AND P1, PT, RZ, UR4, PT ;  /* 0x00000004ff007c0c */ /* 0x000fe2000bf25070 */
[----:B------:R-:W2:Y:S01]  /*6f70*/  S2R R9, SR_CTAID.Y ;  /* 0x0000000000097919 */ /* 0x000ea20000002600 */
[----:B------:R-:W-:Y:S01]  /*6f80*/  ULDC UR6, c[0x0][0x150] ;  /* 0x0000540000067ab9 */ /* 0x000fe20000000800 */
[----:B------:R-:W-:Y:S01]  /*6f90*/  ULDC UR7, c[0x0][0x630] ;  /* 0x00018c0000077ab9 */ /* 0x000fe20000000800 */
[----:B------:R-:W-:Y:S01]  /*6fa0*/  ISETP.NE.AND.EX P1, PT, RZ, UR5, PT, P1 ;  /* 0x00000005ff007c0c */ /* 0x000fe2000bf25310 */
[----:B------:R-:W-:Y:S01]  /*6fb0*/  IMAD.MOV.U32 R2, RZ, RZ, R18 ;  /* 0x000000ffff027224 */ /* 0x000fe200078e0012 */
[----:B0-----:R-:W-:-:S05]  /*6fc0*/  I2FP.F32.U32 R3, R11 ;  /* 0x0000000b00037245 */ /* 0x001fca0000201000 */
[----:B------:R-:W-:Y:S01]  /*6fd0*/  FMUL R14, R3, UR6 ;  /* 0x00000006030e7c20 */ /* 0x000fe20008400000 */
[----:B------:R-:W-:-:S05]  /*6fe0*/  IMAD.MOV.U32 R3, RZ, RZ, R17 ;  /* 0x000000ffff037224 */ /* 0x000fca00078e0011 */
[----:B--2---:R-:W-:Y:S05]  /*6ff0*/  @!P1 BRA `(.L_x_174) ;  /* 0x0000000000289947 */ /* 0x004fea0003800000 */
[----:B------:R-:W-:Y:S02]  /*7000*/  ULDC UR6, c[0x0][0x634] ;  /* 0x00018d0000067ab9 */ /* 0x000fe40000000800 */
[----:B------:R-:W-:-:S05]  /*7010*/  IADD3 R3, P1, R18, UR6, RZ ;  /* 0x0000000612037c10 */ /* 0x000fca000ff3e0ff */
[----:B------:R-:W-:-:S04]  /*7020*/  IMAD.X R13, RZ, RZ, R17, P1 ;  /* 0x000000ffff0d7224 */ /* 0x000fc800008e0611 */
[----:B------:R-:W-:-:S04]  /*7030*/  IMAD.WIDE.U32 R4, R13, UR4, RZ ;  /* 0x000000040d047c25 */ /* 0x000fc8000f8e00ff */
[----:B------:R-:W-:-:S04]  /*7040*/  IMAD.WIDE.U32 R4, P1, R3, UR5, R4 ;  /* 0x0000000503047c25 */ /* 0x000fc8000f820004 */
[----:B------:R-:W-:-:S04]  /*7050*/  IMAD.WIDE.U32 R2, R3, UR4, RZ ;  /* 0x0000000403027c25 */ /* 0x000fc8000f8e00ff */
[----:B------:R-:W-:Y:S01]  /*7060*/  IMAD.MOV.U32 R2, RZ, RZ, R5 ;  /* 0x000000ffff027224 */ /* 0x000fe200078e0005 */
[----:B------:R-:W-:Y:S01]  /*7070*/  IADD3 RZ, P3, R3, R4, RZ ;  /* 0x0000000403ff7210 */ /* 0x000fe20007f7e0ff */
[----:B------:R-:W-:-:S04]  /*7080*/  IMAD.X R3, RZ, RZ, RZ, P1 ;  /* 0x000000ffff037224 */ /* 0x000fc800008e06ff */
[----:B------:R-:W-:-:S08]  /*7090*/  IMAD.WIDE.U32.X R2, R13, UR5, R2, P3 ;  /* 0x000000050d027c25 */ /* 0x000fd000098e0402 */
.L_x_174:
[--C-:B------:R-:W-:Y:S01]  /*70a0*/  SHF.R.U64 R10, R2, UR7, R3.reuse ;  /* 0x00000007020a7c19 */ /* 0x100fe20008001203 */
[----:B------:R-:W0:Y:S01]  /*70b0*/  F2I.U32.TRUNC.NTZ R14, R14 ;  /* 0x0000000e000e7305 */ /* 0x000e22000020f000 */
[----:B------:R-:W-:Y:S01]  /*70c0*/  SHF.R.U32.HI R2, RZ, UR7, R3 ;  /* 0x00000007ff027c19 */ /* 0x000fe20008011603 */
[----:B------:R-:W-:Y:S01]  /*70d0*/  ULDC.64 UR4, c[0x0][0x620] ;  /* 0x0001880000047ab9 */ /* 0x000fe20000000a00 */
[----:B------:R-:W-:Y:S01]  /*70e0*/  IADD3 R5, P1, RZ, -R10, RZ ;  /* 0x8000000aff057210 */ /* 0x000fe20007f3e0ff */
[----:B------:R-:W-:Y:S01]  /*70f0*/  IMAD.MOV.U32 R3, RZ, RZ, R17 ;  /* 0x000000ffff037224 */ /* 0x000fe200078e0011 */
[----:B------:R-:W-:-:S03]  /*7100*/  ULDC.64 UR6, c[0x0][0x640] ;  /* 0x0001900000067ab9 */ /* 0x000fc60000000a00 */
[----:B------:R-:W-:Y:S01]  /*7110*/  IMAD.X R2, RZ, RZ, ~R2, P1 ;  /* 0x000000ffff027224 */ /* 0x000fe200008e0e02 */
[----:B------:R-:W-:-:S03]  /*7120*/  ISETP.NE.U32.AND P1, PT, RZ, UR6, PT ;  /* 0x00000006ff007c0c */ /* 0x000fc6000bf25070 */
[----:B------:R-:W-:Y:S01]  /*7130*/  IMAD R4, R2, UR4, RZ ;  /* 0x0000000402047c24 */ /* 0x000fe2000f8e02ff */
[----:B------:R-:W-:Y:S01]  /*7140*/  ISETP.NE.AND.EX P1, PT, RZ, UR7, PT, P1 ;  /* 0x00000007ff007c0c */ /* 0x000fe2000bf25310 */
[----:B------:R-:W-:-:S04]  /*7150*/  IMAD.MOV.U32 R2, RZ, RZ, R18 ;  /* 0x000000ffff027224 */ /* 0x000fc800078e0012 */
[----:B------:R-:W-:Y:S01]  /*7160*/  IMAD.WIDE.U32 R2, R5, UR4, R2 ;  /* 0x0000000405027c25 */ /* 0x000fe2000f8e0002 */
[----:B------:R-:W-:-:S03]  /*7170*/  ULDC UR4, c[0x0][0x618] ;  /* 0x0001860000047ab9 */ /* 0x000fc60000000800 */
[----:B------:R-:W-:Y:S01]  /*7180*/  IMAD R5, R5, UR5, R4 ;  /* 0x0000000505057c24 */ /* 0x000fe2000f8e0204 */
[----:B------:R-:W-:Y:S01]  /*7190*/  ULDC UR5, c[0x0][0x154] ;  /* 0x0000550000057ab9 */ /* 0x000fe20000000800 */
[----:B0-----:R-:W-:Y:S02]  /*71a0*/  IMAD.MOV R4, RZ, RZ, -R14 ;  /* 0x000000ffff047224 */ /* 0x001fe400078e0a0e */
[----:B------:R-:W0:Y:S01]  /*71b0*/  LDC R14, c[0x0][0x148] ;  /* 0x00005200ff0e7b82 */ /* 0x000e220000000800 */
[----:B------:R-:W-:Y:S02]  /*71c0*/  IMAD.IADD R3, R3, 0x1, R5 ;  /* 0x0000000103037824 */ /* 0x000fe400078e0205 */
[----:B-1----:R-:W-:Y:S01]  /*71d0*/  IMAD R11, R12, R4, R11 ;  /* 0x000000040c0b7224 */ /* 0x002fe200078e020b */
[----:B------:R-:W-:Y:S02]  /*71e0*/  I2FP.F32.U32 R4, R9 ;  /* 0x0000000900047245 */ /* 0x000fe40000201000 */
[----:B------:R-:W-:-:S02]  /*71f0*/  SHF.R.U64 R12, R2, UR4, R3 ;  /* 0x00000004020c7c19 */ /* 0x000fc40008001203 */
[----:B------:R-:W-:Y:S01]  /*7200*/  SHF.R.U32.HI R3, RZ, UR4, R3 ;  /* 0x00000004ff037c19 */ /* 0x000fe20008011603 */
[----:B------:R-:W-:Y:S01]  /*7210*/  FMUL R4, R4, UR5 ;  /* 0x0000000504047c20 */ /* 0x000fe20008400000 */
[----:B------:R-:W-:Y:S02]  /*7220*/  ULDC UR4, c[0x0][0x608] ;  /* 0x0001820000047ab9 */ /* 0x000fe40000000800 */
[--C-:B------:R-:W-:Y:S01]  /*7230*/  SHF.R.U64 R15, R12, UR4, R3.reuse ;  /* 0x000000040c0f7c19 */ /* 0x100fe20008001203 */
[----:B------:R1:W2:Y:S01]  /*7240*/  F2I.U32.TRUNC.NTZ R20, R4 ;  /* 0x0000000400147305 */ /* 0x0002a2000020f000 */
[----:B------:R-:W-:Y:S01]  /*7250*/  SHF.R.U32.HI R2, RZ, UR4, R3 ;  /* 0x00000004ff027c19 */ /* 0x000fe20008011603 */
[----:B------:R-:W-:-:S03]  /*7260*/  ULDC UR4, c[0x0][0x658] ;  /* 0x0001960000047ab9 */ /* 0x000fc60000000800 */
[--C-:B------:R-:W-:Y:S02]  /*7270*/  SHF.R.U64 R13, R15, UR4, R2.reuse ;  /* 0x000000040f0d7c19 */ /* 0x100fe40008001202 */
[----:B------:R-:W-:-:S03]  /*7280*/  SHF.R.U32.HI R19, RZ, UR4, R2 ;  /* 0x00000004ff137c19 */ /* 0x000fc60008011602 */
[----:B------:R-:W-:Y:S02]  /*7290*/  IMAD.MOV.U32 R2, RZ, RZ, R13 ;  /* 0x000000ffff027224 */ /* 0x000fe400078e000d */
[----:B------:R-:W-:Y:S01]  /*72a0*/  IMAD.MOV.U32 R3, RZ, RZ, R19 ;  /* 0x000000ffff037224 */ /* 0x000fe200078e0013 */
[----:B-1----:R-:W-:Y:S06]  /*72b0*/  @!P1 BRA `(.L_x_175) ;  /* 0x0000000000289947 */ /* 0x002fec0003800000 */
        /* <DEDUP_REMOVED lines=10> */
.L_x_175:
[----:B------:R-:W1:Y:S01]  /*7360*/  LDC R4, c[0x0][0x65c] ;  /* 0x00019700ff047b82 */ /* 0x000e620000000800 */
[----:B------:R-:W-:Y:S01]  /*7370*/  ULDC UR4, c[0x0][0x648] ;  /* 0x0001920000047ab9 */ /* 0x000fe20000000800 */
[----:B------:R-:W-:Y:S01]  /*7380*/  LOP3.LUT R15, R15, UR19, RZ, 0xc0, !PT ;  /* 0x000000130f0f7c12 */ /* 0x000fe2000f8ec0ff */
[----:B--2---:R-:W-:Y:S01]  /*7390*/  IMAD.MOV R20, RZ, RZ, -R20 ;  /* 0x000000ffff147224 */ /* 0x004fe200078e0a14 */
[----:B------:R-:W-:Y:S01]  /*73a0*/  SHF.R.U64 R2, R2, UR4, R3 ;  /* 0x0000000402027c19 */ /* 0x000fe20008001203 */
[----:B------:R-:W-:Y:S01]  /*73b0*/  ULDC UR4, c[0x0][0x638] ;  /* 0x00018e0000047ab9 */ /* 0x000fe20000000800 */
[----:B------:R-:W-:Y:S01]  /*73c0*/  LOP3.LUT R12, R12, UR18, RZ, 0xc0, !PT ;  /* 0x000000120c0c7c12 */ /* 0x000fe2000f8ec0ff */
[----:B------:R-:W-:Y:S01]  /*73d0*/  ULDC UR5, c[0x0][0x610] ;  /* 0x0001840000057ab9 */ /* 0x000fe20000000800 */
[----:B------:R-:W-:Y:S01]  /*73e0*/  IMAD.MOV.U32 R3, RZ, RZ, 0x1 ;  /* 0x00000001ff037424 */ /* 0x000fe200078e00ff */
[----:B-1----:R-:W-:Y:S01]  /*73f0*/  ISETP.NE.AND P1, PT, R4, 0x1, PT ;  /* 0x000000010400780c */ /* 0x002fe20003f25270 */
[----:B------:R-:W-:-:S02]  /*7400*/  IMAD.MOV R4, RZ, RZ, -R2 ;  /* 0x000000ffff047224 */ /* 0x000fc400078e0a02 */
[----:B------:R-:W-:Y:S02]  /*7410*/  IMAD R2, R2, UR20, R15 ;  /* 0x0000001402027c24 */ /* 0x000fe4000f8e020f */
[----:B------:R-:W-:Y:S01]  /*7420*/  IMAD R13, R4, UR4, R13 ;  /* 0x00000004040d7c24 */ /* 0x000fe2000f8e020d */
[----:B------:R-:W-:-:S07]  /*7430*/  ULDC UR4, c[0x0][0x600] ;  /* 0x0001800000047ab9 */ /* 0x000fce0000000800 */
[----:B0-----:R-:W-:-:S04]  /*7440*/  @P1 IMAD R11, R14, R20, R9 ;  /* 0x000000140e0b1224 */ /* 0x001fc800078e0209 */
[----:B------:R-:W-:Y:S02]  /*7450*/  IMAD R11, R2, UR5, R11 ;  /* 0x00000005020b7c24 */ /* 0x000fe4000f8e020b */
[----:B------:R-:W-:-:S05]  /*7460*/  IMAD R2, R13, UR4, R12 ;  /* 0x000000040d027c24 */ /* 0x000fca000f8e020c */
[----:B------:R-:W-:Y:S02]  /*7470*/  SEL R22, R2, R11, !P1 ;  /* 0x0000000b02167207 */ /* 0x000fe40004800000 */
[----:B------:R-:W-:Y:S01]  /*7480*/  SEL R19, R11, R2, !P1 ;  /* 0x000000020b137207 */ /* 0x000fe20004800000 */
[----:B------:R-:W-:-:S07]  /*7490*/  IMAD.MOV.U32 R2, RZ, RZ, R10 ;  /* 0x000000ffff027224 */ /* 0x000fce00078e000a */
.L_x_173:
[----:B------:R-:W-:Y:S05]  /*74a0*/  BSYNC B1 ;  /* 0x0000000000017941 */ /* 0x000fea0003800000 */
.L_x_172:
[----:B------:R-:W-:-:S13]  /*74b0*/  LOP3.LUT P1, RZ, R3, 0xff, RZ, 0xc0, !PT ;  /* 0x000000ff03ff7812 */ /* 0x000fda000782c0ff */
[----:B------:R-:W-:Y:S05]  /*74c0*/  @P1 BRA `(.L_x_176) ;  /* 0xfffffff400141947 */ /* 0x000fea000383ffff */
[----:B------:R-:W-:Y:S05]  /*74d0*/  BSYNC B0 ;  /* 0x0000000000007941 */ /* 0x000fea0003800000 */
.L_x_164:
[----:B------:R-:W-:-:S03]  /*74e0*/  UMOV UR4, 0xffffffff ;  /* 0xffffffff00047882 */ /* 0x000fc60000000000 */
[----:B------:R-:W-:Y:S05]  /*74f0*/  BRA.DIV UR4, `(.L_x_177) ;  /* 0x0000000e04387947 */ /* 0x000fea000b800000 */
[----:B------:R-:W-:-:S13]  /*7500*/  ELECT P6, URZ, PT ;  /* 0x00000000003f782f */ /* 0x000fda00038c0000 */
.L_x_207:
[----:B------:R-:W-:Y:S04]  /*7510*/  BSSY B0, `(.L_x_178) ;  /* 0x00000a9000007945 */ /* 0x000fe80003800000 */
[----:B------:R-:W-:Y:S05]  /*7520*/  @!P6 BRA `(.L_x_179) ;  /* 0x00000008009ce947 */ /* 0x000fea0003800000 */
[----:B------:R-:W-:-:S04]  /*7530*/  LOP3.LUT R16, R16, 0x2, RZ, 0xfc, !PT ;  /* 0x0000000210107812 */ /* 0x000fc800078efcff */
[----:B------:R-:W-:-:S13]  /*7540*/  ISETP.NE.AND P0, PT, R16, 0x3, PT ;  /* 0x000000031000780c */ /* 0x000fda0003f05270 */
[----:B------:R-:W-:Y:S05]  /*7550*/  @!P0 BRA `(.L_x_180) ;  /* 0x0000000000048947 */ /* 0x000fea0003800000 */
[----:B------:R-:W-:Y:S01]  /*7560*/  BPT.TRAP 0x1 ;  /* 0x000000040000795c */ /* 0x000fe20000300000 */
.L_x_180:
[----:B------:R-:W0:Y:S01]  /*7570*/  S2R R3, SR_CgaCtaId ;  /* 0x0000000000037919 */ /* 0x000e220000008800 */
[----:B------:R-:W-:Y:S02]  /*7580*/  MOV R2, 0x400 ;  /* 0x0000040000027802 */ /* 0x000fe40000000f00 */
[----:B------:R-:W-:Y:S02]  /*7590*/  SHF.L.U32 R4, R0, 0x1f, RZ ;  /* 0x0000001f00047819 */ /* 0x000fe400000006ff */
[----:B0-----:R-:W-:-:S05]  /*75a0*/  LEA R2, R3, R2, 0x18 ;  /* 0x0000000203027211 */ /* 0x001fca00078ec0ff */
[----:B------:R-:W-:-:S04]  /*75b0*/  VIADD R2, R2, 0x90 ;  /* 0x0000009002027836 */ /* 0x000fc80000000000 */
[C---:B------:R-:W-:Y:S02]  /*75c0*/  IMAD R9, R7.reuse, 0x8, R2 ;  /* 0x0000000807097824 */ /* 0x040fe400078e0202 */
[----:B------:R-:W-:Y:S02]  /*75d0*/  VIADD R7, R7, 0x1 ;  /* 0x0000000107077836 */ /* 0x000fe40000000000 */
[----:B------:R-:W0:Y:S03]  /*75e0*/  SYNCS.PHASECHK.TRANS64.TRYWAIT P0, [R9+URZ], R4 ;  /* 0x00000004090075a7 */ /* 0x000e26000800017f */
[----:B------:R-:W-:-:S04]  /*75f0*/  ISETP.NE.AND P1, PT, R7, 0x12, PT ;  /* 0x000000120700780c */ /* 0x000fc80003f25270 */
[----:B------:R-:W-:Y:S02]  /*7600*/  SEL R3, RZ, 0x1, P1 ;  /* 0x00000001ff037807 */ /* 0x000fe40000800000 */
[----:B------:R-:W-:Y:S02]  /*7610*/  SEL R7, R7, RZ, P1 ;  /* 0x000000ff07077207 */ /* 0x000fe40000800000 */
[----:B------:R-:W-:-:S03]  /*7620*/  LOP3.LUT R6, R0, R3, RZ, 0x3c, !PT ;  /* 0x0000000300067212 */ /* 0x000fc600078e3cff */
[----:B------:R-:W-:Y:S01]  /*7630*/  IMAD R8, R7, 0x8, R2 ;  /* 0x0000000807087824 */ /* 0x000fe200078e0202 */
[----:B------:R-:W-:Y:S01]  /*7640*/  SHF.L.U32 R5, R6, 0x1f, RZ ;  /* 0x0000001f06057819 */ /* 0x000fe200000006ff */
[----:B0-----:R-:W-:Y:S06]  /*7650*/  @!P0 BRA `(.L_x_181) ;  /* 0x0000000c00008947 */ /* 0x001fec0003800000 */
.L_x_208:
[----:B------:R-:W1:Y:S01]  /*7660*/  SYNCS.PHASECHK.TRANS64.TRYWAIT P0, [R8+URZ], R5 ;  /* 0x00000005080075a7 */ /* 0x000e62000800017f */
[----:B------:R-:W-:-:S05]  /*7670*/  VIADD R0, R7, 0x1 ;  /* 0x0000000107007836 */ /* 0x000fca0000000000 */
[----:B------:R-:W-:-:S04]  /*7680*/  ISETP.NE.AND P1, PT, R0, 0x12, PT ;  /* 0x000000120000780c */ /* 0x000fc80003f25270 */
[----:B------:R-:W-:Y:S02]  /*7690*/  SEL R3, RZ, 0x1, P1 ;  /* 0x00000001ff037807 */ /* 0x000fe40000800000 */
[----:B------:R-:W-:Y:S02]  /*76a0*/  SEL R7, R0, RZ, P1 ;  /* 0x000000ff00077207 */ /* 0x000fe40000800000 */
[----:B------:R-:W-:-:S03]  /*76b0*/  LOP3.LUT R6, R6, R3, RZ, 0x3c, !PT ;  /* 0x0000000306067212 */ /* 0x000fc600078e3cff */
[----:B0-----:R-:W-:Y:S01]  /*76c0*/  IMAD R9, R7, 0x8, R2 ;  /* 0x0000000807097824 */ /* 0x001fe200078e0202 */
[----:B------:R-:W-:Y:S01]  /*76d0*/  SHF.L.U32 R4, R6, 0x1f, RZ ;  /* 0x0000001f06047819 */ /* 0x000fe200000006ff */
[----:B-1----:R-:W-:Y:S06]  /*76e0*/  @!P0 BRA `(.L_x_182) ;  /* 0x0000000800f08947 */ /* 0x002fec0003800000 */
.L_x_209:
        /* <DEDUP_REMOVED lines=9> */
.L_x_210:
        /* <DEDUP_REMOVED lines=9> */
.L_x_211:
        /* <DEDUP_REMOVED lines=9> */
.L_x_212:
        /* <DEDUP_REMOVED lines=9> */
.L_x_213:
        /* <DEDUP_REMOVED lines=9> */
.L_x_214:
        /* <DEDUP_REMOVED lines=9> */
.L_x_215:
        /* <DEDUP_REMOVED lines=9> */
.L_x_216:
        /* <DEDUP_REMOVED lines=9> */
.L_x_217:
        /* <DEDUP_REMOVED lines=9> */
.L_x_218:
        /* <DEDUP_REMOVED lines=9> */
.L_x_219:
        /* <DEDUP_REMOVED lines=9> */
.L_x_220:
        /* <DEDUP_REMOVED lines=9> */
.L_x_221:
        /* <DEDUP_REMOVED lines=9> */
.L_x_222:
[----:B------:R-:W1:Y:S01]  /*7e40*/  SYNCS.PHASECHK.TRANS64.TRYWAIT P0, [R8+URZ], R5 ;  /* 0x00000005080075a7 */ /* 0x000e62000800017f */
[----:B------:R-:W-:-:S05]  /*7e50*/  VIADD R0, R7, 0x1 ;  /* 0x0000000107007836 */ /* 0x000fca0000000000 */
[----:B------:R-:W-:-:S04]  /*7e60*/  ISETP.NE.AND P1, PT, R0, 0x12, PT ;  /* 0x000000120000780c */ /* 0x000fc80003f25270 */
[----:B------:R-:W-:Y:S02]  /*7e70*/  SEL R3, RZ, 0x1, P1 ;  /* 0x00000001ff037807 */ /* 0x000fe40000800000 */
[----:B------:R-:W-:Y:S02]  /*7e80*/  SEL R7, R0, RZ, P1 ;  /* 0x000000ff00077207 */ /* 0x000fe40000800000 */
[----:B0-----:R-:W-:-:S03]  /*7e90*/  LOP3.LUT R9, R6, R3, RZ, 0x3c, !PT ;  /* 0x0000000306097212 */ /* 0x001fc600078e3cff */
[----:B------:R-:W-:Y:S01]  /*7ea0*/  IMAD R11, R7, 0x8, R2 ;  /* 0x00000008070b7824 */ /* 0x000fe200078e0202 */
[----:B------:R-:W-:Y:S01]  /*7eb0*/  SHF.L.U32 R6, R9, 0x1f, RZ ;  /* 0x0000001f09067819 */ /* 0x000fe200000006ff */
[----:B-1----:R-:W-:Y:S06]  /*7ec0*/  @!P0 BRA `(.L_x_196) ;  /* 0x0000000800108947 */ /* 0x002fec0003800000 */
.L_x_223:
[----:B------:R-:W1:Y:S01]  /*7ed0*/  SYNCS.PHASECHK.TRANS64.TRYWAIT P0, [R11+URZ], R6 ;  /* 0x000000060b0075a7 */ /* 0x000e62000800017f */
[----:B------:R-:W-:-:S05]  /*7ee0*/  VIADD R0, R7, 0x1 ;  /* 0x0000000107007836 */ /* 0x000fca0000000000 */
[----:B------:R-:W-:-:S04]  /*7ef0*/  ISETP.NE.AND P1, PT, R0, 0x12, PT ;  /* 0x000000120000780c */ /* 0x000fc80003f25270 */
[----:B------:R-:W-:Y:S02]  /*7f00*/  SEL R4, RZ, 0x1, P1 ;  /* 0x00000001ff047807 */ /* 0x000fe40000800000 */
[----:B------:R-:W-:Y:S02]  /*7f10*/  SEL R3, R0, RZ, P1 ;  /* 0x000000ff00037207 */ /* 0x000fe40000800000 */
[----:B------:R-:W-:Y:S01]  /*7f20*/  LOP3.LUT R0, R9, R4, RZ, 0x3c, !PT ;  /* 0x0000000409007212 */ /* 0x000fe200078e3cff */
[----:B-1----:R-:W-:Y:S06]  /*7f30*/  @!P0 BRA `(.L_x_197) ;  /* 0x0000000800088947 */ /* 0x002fec0003800000 */
.L_x_224:
[----:B------:R-:W-:Y:S01]  /*7f40*/  IMAD R3, R3, 0x8, R2 ;  /* 0x0000000803037824 */ /* 0x000fe200078e0202 */
[----:B------:R-:W-:-:S07]  /*7f50*/  SHF.L.U32 R0, R0, 0x1f, RZ ;  /* 0x0000001f00007819 */ /* 0x000fce00000006ff */
.L_x_198:
[----:B--2---:R2:W3:Y:S02]  /*7f60*/  SYNCS.PHASECHK.TRANS64.TRYWAIT P0, [R3+URZ], R0 ;  /* 0x00000000030075a7 */ /* 0x0044e4000800017f */
[----:B---3--:R-:W-:Y:S05]  /*7f70*/  @!P0 NANOSLEEP.SYNCS 0x989680 ;  /* 0x009896800000895d */ /* 0x008fea0003900000 */
[----:B------:R-:W3:Y:S02]  /*7f80*/  @!P0 SYNCS.PHASECHK.TRANS64 P0, [R3+URZ], R0 ;  /* 0x00000000030085a7 */ /* 0x000ee4000800007f */
[----:B---3--:R-:W-:Y:S05]  /*7f90*/  @!P0 BRA `(.L_x_198) ;  /* 0xfffffffc00f08947 */ /* 0x008fea000383ffff */
.L_x_179:
[----:B------:R-:W-:Y:S05]  /*7fa0*/  BSYNC B0 ;  /* 0x0000000000007941 */ /* 0x000fea0003800000 */
.L_x_178:
[----:B------:R-:W-:Y:S05]  /*7fb0*/  EXIT ;  /* 0x000000000000794d */ /* 0x000fea0003800000 */
.L_x_16:
[----:B-1----:R1:W2:Y:S02]  /*7fc0*/  SYNCS.PHASECHK.TRANS64.TRYWAIT P0, [R95+URZ], R0 ;  /* 0x000000005f0075a7 */ /* 0x0022a4000800017f */
[----:B--2---:R-:W-:Y:S05]  /*7fd0*/  @!P0 NANOSLEEP.SYNCS 0x989680 ;  /* 0x009896800000895d */ /* 0x004fea0003900000 */
[----:B------:R-:W2:Y:S02]  /*7fe0*/  @!P0 SYNCS.PHASECHK.TRANS64 P0, [R95+URZ], R0 ;  /* 0x000000005f0085a7 */ /* 0x000ea4000800007f */
[----:B--2---:R-:W-:Y:S05]  /*7ff0*/  @!P0 BRA `(.L_x_16) ;  /* 0xfffffffc00f08947 */ /* 0x004fea000383ffff */
[----:B------:R-:W-:Y:S05]  /*8000*/  BRA `(.L_x_199) ;  /* 0xffffff9400b47947 */ /* 0x000fea000383ffff */
.L_x_21:
[----:B--2---:R2:W3:Y:S02]  /*8010*/  SYNCS.PHASECHK.TRANS64.TRYWAIT P1, [R3+URZ], R0 ;  /* 0x00000000030075a7 */ /* 0x0044e4000802017f */
[----:B---3--:R-:W-:Y:S05]  /*8020*/  @!P1 NANOSLEEP.SYNCS 0x989680 ;  /* 0x009896800000995d */ /* 0x008fea0003900000 */
[----:B------:R-:W3:Y:S02]  /*8030*/  @!P1 SYNCS.PHASECHK.TRANS64 P1, [R3+URZ], R0 ;  /* 0x00000000030095a7 */ /* 0x000ee4000802007f */
[----:B---3--:R-:W-:Y:S05]  /*8040*/  @!P1 BRA `(.L_x_21) ;  /* 0xfffffffc00f09947 */ /* 0x008fea000383ffff */
[----:B------:R-:W-:Y:S05]  /*8050*/  BRA `(.L_x_20) ;  /* 0xffffff9800187947 */ /* 0x000fea000383ffff */
.L_x_26:
[----:B--2---:R-:W-:-:S04]  /*8060*/  IMAD.U32 R4, RZ, RZ, UR4 ;  /* 0x00000004ff047e24 */ /* 0x004fc8000f8e00ff */
[----:B------:R2:W3:Y:S03]  /*8070*/  SYNCS.PHASECHK.TRANS64.TRYWAIT P1, [R4+URZ], R3 ;  /* 0x00000003040075a7 */ /* 0x0004e6000802017f */
[----:B---3--:R-:W-:Y:S05]  /*8080*/  @!P1 NANOSLEEP.SYNCS 0x989680 ;  /* 0x009896800000995d */ /* 0x008fea0003900000 */
[----:B------:R-:W3:Y:S02]  /*8090*/  @!P1 SYNCS.PHASECHK.TRANS64 P1, [R4+URZ], R3 ;  /* 0x00000003040095a7 */ /* 0x000ee4000802007f */
[----:B---3--:R-:W-:Y:S05]  /*80a0*/  @!P1 BRA `(.L_x_26) ;  /* 0xfffffffc00ec9947 */ /* 0x008fea000383ffff */
[----:B------:R-:W-:Y:S05]  /*80b0*/  BRA `(.L_x_25) ;  /* 0xffffff9800907947 */ /* 0x000fea000383ffff */
.L_x_32:
[----:B---3--:R3:W4:Y:S02]  /*80c0*/  SYNCS.PHASECHK.TRANS64.TRYWAIT P0, [R95+URZ+0x10], R0 ;  /* 0x000010005f0075a7 */ /* 0x008724000800017f */
[----:B----4-:R-:W-:Y:S05]  /*80d0*/  @!P0 NANOSLEEP.SYNCS 0x989680 ;  /* 0x009896800000895d */ /* 0x010fea0003900000 */
[----:B------:R-:W4:Y:S02]  /*80e0*/  @!P0 SYNCS.PHASECHK.TRANS64 P0, [R95+URZ+0x10], R0 ;  /* 0x000010005f0085a7 */ /* 0x000f24000800007f */
[----:B----4-:R-:W-:Y:S05]  /*80f0*/  @!P0 BRA `(.L_x_32) ;  /* 0xfffffffc00f08947 */ /* 0x010fea000383ffff */
[----:B------:R-:W-:Y:S05]  /*8100*/  BRA `(.L_x_200) ;  /* 0xffffff9c00887947 */ /* 0x000fea000383ffff */
.L_x_165:
[----:B------:R-:W-:Y:S01]  /*8110*/  BSSY B1, `(.L_x_201) ;  /* 0x0000006000017945 */ /* 0x000fe20003800000 */
[----:B------:R-:W-:-:S07]  /*8120*/  IMAD.MOV.U32 R15, RZ, RZ, -0x1 ;  /* 0xffffffffff0f7424 */ /* 0x000fce00078e00ff */
[----:B-----5:R-:W-:Y:S05]  /*8130*/  WARPSYNC.COLLECTIVE R15, `(.L_x_202) ;  /* 0x000000000f0c7348 */ /* 0x020fea0003c00000 */
[----:B------:R-:W-:Y:S02]  /*8140*/  ELECT P6, UR62, PT ;  /* 0x00000000003e782f */ /* 0x000fe400038c0000 */
[----:B------:R-:W-:Y:S01]  /*8150*/  MOV R14, UR62 ;  /* 0x0000003e000e7c02 */ /* 0x000fe20008000f00 */
[----:B-----5:R-:W-:Y:S10]  /*8160*/  ENDCOLLECTIVE ;  /* 0x000000000000791b */ /* 0x020ff40003800000 */
.L_x_202:
[----:B------:R-:W-:Y:S05]  /*8170*/  BSYNC B1 ;  /* 0x0000000000017941 */ /* 0x000fea0003800000 */
.L_x_201:
[----:B------:R-:W-:Y:S05]  /*8180*/  BRA `(.L_x_203) ;  /* 0xffffffe400f07947 */ /* 0x000fea000383ffff */
.L_x_168:
[----:B0-----:R0:W1:Y:S02]  /*8190*/  SYNCS.PHASECHK.TRANS64.TRYWAIT P1, [R10+URZ+0x90], R5 ;  /* 0x000090050a0075a7 */ /* 0x001064000802017f */
[----:B-1----:R-:W-:Y:S05]  /*81a0*/  @!P1 NANOSLEEP.SYNCS 0x989680 ;  /* 0x009896800000995d */ /* 0x002fea0003900000 */
[----:B------:R-:W1:Y:S02]  /*81b0*/  @!P1 SYNCS.PHASECHK.TRANS64 P1, [R10+URZ+0x90], R5 ;  /* 0x000090050a0095a7 */ /* 0x000e64000802007f */
[----:B-1----:R-:W-:Y:S05]  /*81c0*/  @!P1 BRA `(.L_x_168) ;  /* 0xfffffffc00f09947 */ /* 0x002fea000383ffff */
[----:B------:R-:W-:Y:S05]  /*81d0*/  BRA `(.L_x_204) ;  /* 0xffffffe8002c7947 */ /* 0x000fea000383ffff */
.L_x_177:
[----:B------:R-:W-:Y:S01]  /*81e0*/  BSSY B0, `(.L_x_205) ;  /* 0x0000006000007945 */ /* 0x000fe20003800000 */
[----:B------:R-:W-:-:S07]  /*81f0*/  IMAD.MOV.U32 R15, RZ, RZ, -0x1 ;  /* 0xffffffffff0f7424 */ /* 0x000fce00078e00ff */
[----:B-----5:R-:W-:Y:S05]  /*8200*/  WARPSYNC.COLLECTIVE R15, `(.L_x_206) ;  /* 0x000000000f0c7348 */ /* 0x020fea0003c00000 */
[----:B------:R-:W-:Y:S02]  /*8210*/  ELECT P6, UR62, PT ;  /* 0x00000000003e782f */ /* 0x000fe400038c0000 */
[----:B------:R-:W-:Y:S01]  /*8220*/  MOV R14, UR62 ;  /* 0x0000003e000e7c02 */ /* 0x000fe20008000f00 */
[----:B-----5:R-:W-:Y:S10]  /*8230*/  ENDCOLLECTIVE ;  /* 0x000000000000791b */ /* 0x020ff40003800000 */
.L_x_206:
[----:B------:R-:W-:Y:S05]  /*8240*/  BSYNC B0 ;  /* 0x0000000000007941 */ /* 0x000fea0003800000 */
.L_x_205:
[----:B------:R-:W-:Y:S05]  /*8250*/  BRA `(.L_x_207) ;  /* 0xfffffff000ac7947 */ /* 0x000fea000383ffff */
.L_x_181:
[----:B0-----:R0:W1:Y:S02]  /*8260*/  SYNCS.PHASECHK.TRANS64.TRYWAIT P0, [R9+URZ], R4 ;  /* 0x00000004090075a7 */ /* 0x001064000800017f */
[----:B-1----:R-:W-:Y:S05]  /*8270*/  @!P0 NANOSLEEP.SYNCS 0x989680 ;  /* 0x009896800000895d */ /* 0x002fea0003900000 */
[----:B------:R-:W1:Y:S02]  /*8280*/  @!P0 SYNCS.PHASECHK.TRANS64 P0, [R9+URZ], R4 ;  /* 0x00000004090085a7 */ /* 0x000e64000800007f */
[----:B-1----:R-:W-:Y:S05]  /*8290*/  @!P0 BRA `(.L_x_181) ;  /* 0xfffffffc00f08947 */ /* 0x002fea000383ffff */
[----:B------:R-:W-:Y:S05]  /*82a0*/  BRA `(.L_x_208) ;  /* 0xfffffff000ec7947 */ /* 0x000fea000383ffff */
.L_x_182:
[----:B0-----:R0:W1:Y:S02]  /*82b0*/  SYNCS.PHASECHK.TRANS64.TRYWAIT P0, [R8+URZ], R5 ;  /* 0x00000005080075a7 */ /* 0x001064000800017f */
[----:B-1----:R-:W-:Y:S05]  /*82c0*/  @!P0 NANOSLEEP.SYNCS 0x989680 ;  /* 0x009896800000895d */ /* 0x002fea0003900000 */
[----:B------:R-:W1:Y:S02]  /*82d0*/  @!P0 SYNCS.PHASECHK.TRANS64 P0, [R8+URZ], R5 ;  /* 0x00000005080085a7 */ /* 0x000e64000800007f */
[----:B-1----:R-:W-:Y:S05]  /*82e0*/  @!P0 BRA `(.L_x_182) ;  /* 0xfffffffc00f08947 */ /* 0x002fea000383ffff */
[----:B------:R-:W-:Y:S05]  /*82f0*/  BRA `(.L_x_209) ;  /* 0xfffffff000fc7947 */ /* 0x000fea000383ffff */
.L_x_183:
[----:B0-----:R0:W1:Y:S02]  /*8300*/  SYNCS.PHASECHK.TRANS64.TRYWAIT P0, [R9+URZ], R4 ;  /* 0x00000004090075a7 */ /* 0x001064000800017f */
[----:B-1----:R-:W-:Y:S05]  /*8310*/  @!P0 NANOSLEEP.SYNCS 0x989680 ;  /* 0x009896800000895d */ /* 0x002fea0003900000 */
[----:B------:R-:W1:Y:S02]  /*8320*/  @!P0 SYNCS.PHASECHK.TRANS64 P0, [R9+URZ], R4 ;  /* 0x00000004090085a7 */ /* 0x000e64000800007f */
[----:B-1----:R-:W-:Y:S05]  /*8330*/  @!P0 BRA `(.L_x_183) ;  /* 0xfffffffc00f08947 */ /* 0x002fea000383ffff */
[----:B------:R-:W-:Y:S05]  /*8340*/  BRA `(.L_x_210) ;  /* 0xfffffff4000c7947 */ /* 0x000fea000383ffff */
.L_x_184:
[----:B0-----:R0:W1:Y:S02]  /*8350*/  SYNCS.PHASECHK.TRANS64.TRYWAIT P0, [R8+URZ], R5 ;  /* 0x00000005080075a7 */ /* 0x001064000800017f */
[----:B-1----:R-:W-:Y:S05]  /*8360*/  @!P0 NANOSLEEP.SYNCS 0x989680 ;  /* 0x009896800000895d */ /* 0x002fea0003900000 */
[----:B------:R-:W1:Y:S02]  /*8370*/  @!P0 SYNCS.PHASECHK.TRANS64 P0, [R8+URZ], R5 ;  /* 0x00000005080085a7 */ /* 0x000e64000800007f */
[----:B-1----:R-:W-:Y:S05]  /*8380*/  @!P0 BRA `(.L_x_184) ;  /* 0xfffffffc00f08947 */ /* 0x002fea000383ffff */
[----:B------:R-:W-:Y:S05]  /*8390*/  BRA `(.L_x_211) ;  /* 0xfffffff4001c7947 */ /* 0x000fea000383ffff */
.L_x_185:
[----:B0-----:R0:W1:Y:S02]  /*83a0*/  SYNCS.PHASECHK.TRANS64.TRYWAIT P0, [R9+URZ], R4 ;  /* 0x00000004090075a7 */ /* 0x001064000800017f */
[----:B-1----:R-:W-:Y:S05]  /*83b0*/  @!P0 NANOSLEEP.SYNCS 0x989680 ;  /* 0x009896800000895d */ /* 0x002fea0003900000 */
[----:B------:R-:W1:Y:S02]  /*83c0*/  @!P0 SYNCS.PHASECHK.TRANS64 P0, [R9+URZ], R4 ;  /* 0x00000004090085a7 */ /* 0x000e64000800007f */
[----:B-1----:R-:W-:Y:S05]  /*83d0*/  @!P0 BRA `(.L_x_185) ;  /* 0xfffffffc00f08947 */ /* 0x002fea000383ffff */
[----:B------:R-:W-:Y:S05]  /*83e0*/  BRA `(.L_x_212) ;  /* 0xfffffff4002c7947 */ /* 0x000fea000383ffff */
.L_x_186:
[----:B0-----:R0:W1:Y:S02]  /*83f0*/  SYNCS.PHASECHK.TRANS64.TRYWAIT P0, [R8+URZ], R5 ;  /* 0x00000005080075a7 */ /* 0x001064000800017f */
[----:B-1----:R-:W-:Y:S05]  /*8400*/  @!P0 NANOSLEEP.SYNCS 0x989680 ;  /* 0x009896800000895d */ /* 0x002fea0003900000 */
[----:B------:R-:W1:Y:S02]  /*8410*/  @!P0 SYNCS.PHASECHK.TRANS64 P0, [R8+URZ], R5 ;  /* 0x00000005080085a7 */ /* 0x000e64000800007f */
[----:B-1----:R-:W-:Y:S05]  /*8420*/  @!P0 BRA `(.L_x_186) ;  /* 0xfffffffc00f08947 */ /* 0x002fea000383ffff */
[----:B------:R-:W-:Y:S05]  /*8430*/  BRA `(.L_x_213) ;  /* 0xfffffff4003c7947 */ /* 0x000fea000383ffff */
.L_x_187:
[----:B0-----:R0:W1:Y:S02]  /*8440*/  SYNCS.PHASECHK.TRANS64.TRYWAIT P0, [R9+URZ], R4 ;  /* 0x00000004090075a7 */ /* 0x001064000800017f */
[----:B-1----:R-:W-:Y:S05]  /*8450*/  @!P0 NANOSLEEP.SYNCS 0x989680 ;  /* 0x009896800000895d */ /* 0x002fea0003900000 */
[----:B------:R-:W1:Y:S02]  /*8460*/  @!P0 SYNCS.PHASECHK.TRANS64 P0, [R9+URZ], R4 ;  /* 0x00000004090085a7 */ /* 0x000e64000800007f */
[----:B-1----:R-:W-:Y:S05]  /*8470*/  @!P0 BRA `(.L_x_187) ;  /* 0xfffffffc00f08947 */ /* 0x002fea000383ffff */
[----:B------:R-:W-:Y:S05]  /*8480*/  BRA `(.L_x_214) ;  /* 0xfffffff4004c7947 */ /* 0x000fea000383ffff */
.L_x_188:
[----:B0-----:R0:W1:Y:S02]  /*8490*/  SYNCS.PHASECHK.TRANS64.TRYWAIT P0, [R8+URZ], R5 ;  /* 0x00000005080075a7 */ /* 0x001064000800017f */
[----:B-1----:R-:W-:Y:S05]  /*84a0*/  @!P0 NANOSLEEP.SYNCS 0x989680 ;  /* 0x009896800000895d */ /* 0x002fea0003900000 */
[----:B------:R-:W1:Y:S02]  /*84b0*/  @!P0 SYNCS.PHASECHK.TRANS64 P0, [R8+URZ], R5 ;  /* 0x00000005080085a7 */ /* 0x000e64000800007f */
[----:B-1----:R-:W-:Y:S05]  /*84c0*/  @!P0 BRA `(.L_x_188) ;  /* 0xfffffffc00f08947 */ /* 0x002fea000383ffff */
[----:B------:R-:W-:Y:S05]  /*84d0*/  BRA `(.L_x_215) ;  /* 0xfffffff4005c7947 */ /* 0x000fea000383ffff */
.L_x_189:
[----:B0-----:R0:W1:Y:S02]  /*84e0*/  SYNCS.PHASECHK.TRANS64.TRYWAIT P0, [R9+URZ], R4 ;  /* 0x00000004090075a7 */ /* 0x001064000800017f */
[----:B-1----:R-:W-:Y:S05]  /*84f0*/  @!P0 NANOSLEEP.SYNCS 0x989680 ;  /* 0x009896800000895d */ /* 0x002fea0003900000 */
[----:B------:R-:W1:Y:S02]  /*8500*/  @!P0 SYNCS.PHASECHK.TRANS64 P0, [R9+URZ], R4 ;  /* 0x00000004090085a7 */ /* 0x000e64000800007f */
[----:B-1----:R-:W-:Y:S05]  /*8510*/  @!P0 BRA `(.L_x_189) ;  /* 0xfffffffc00f08947 */ /* 0x002fea000383ffff */
[----:B------:R-:W-:Y:S05]  /*8520*/  BRA `(.L_x_216) ;  /* 0xfffffff4006c7947 */ /* 0x000fea000383ffff */
.L_x_190:
[----:B0-----:R0:W1:Y:S02]  /*8530*/  SYNCS.PHASECHK.TRANS64.TRYWAIT P0, [R8+URZ], R5 ;  /* 0x00000005080075a7 */ /* 0x001064000800017f */
[----:B-1----:R-:W-:Y:S05]  /*8540*/  @!P0 NANOSLEEP.SYNCS 0x989680 ;  /* 0x009896800000895d */ /* 0x002fea0003900000 */
[----:B------:R-:W1:Y:S02]  /*8550*/  @!P0 SYNCS.PHASECHK.TRANS64 P0, [R8+URZ], R5 ;  /* 0x00000005080085a7 */ /* 0x000e64000800007f */
[----:B-1----:R-:W-:Y:S05]  /*8560*/  @!P0 BRA `(.L_x_190) ;  /* 0xfffffffc00f08947 */ /* 0x002fea000383ffff */
[----:B------:R-:W-:Y:S05]  /*8570*/  BRA `(.L_x_217) ;  /* 0xfffffff4007c7947 */ /* 0x000fea000383ffff */
.L_x_191:
[----:B0-----:R0:W1:Y:S02]  /*8580*/  SYNCS.PHASECHK.TRANS64.TRYWAIT P0, [R9+URZ], R4 ;  /* 0x00000004090075a7 */ /* 0x001064000800017f */
[----:B-1----:R-:W-:Y:S05]  /*8590*/  @!P0 NANOSLEEP.SYNCS 0x989680 ;  /* 0x009896800000895d */ /* 0x002fea0003900000 */
[----:B------:R-:W1:Y:S02]  /*85a0*/  @!P0 SYNCS.PHASECHK.TRANS64 P0, [R9+URZ], R4 ;  /* 0x00000004090085a7 */ /* 0x000e64000800007f */
[----:B-1----:R-:W-:Y:S05]  /*85b0*/  @!P0 BRA `(.L_x_191) ;  /* 0xfffffffc00f08947 */ /* 0x002fea000383ffff */
[----:B------:R-:W-:Y:S05]  /*85c0*/  BRA `(.L_x_218) ;  /* 0xfffffff4008c7947 */ /* 0x000fea000383ffff */
.L_x_192:
[----:B0-----:R0:W1:Y:S02]  /*85d0*/  SYNCS.PHASECHK.TRANS64.TRYWAIT P0, [R8+URZ], R5 ;  /* 0x00000005080075a7 */ /* 0x001064000800017f */
[----:B-1----:R-:W-:Y:S05]  /*85e0*/  @!P0 NANOSLEEP.SYNCS 0x989680 ;  /* 0x009896800000895d */ /* 0x002fea0003900000 */
[----:B------:R-:W1:Y:S02]  /*85f0*/  @!P0 SYNCS.PHASECHK.TRANS64 P0, [R8+URZ], R5 ;  /* 0x00000005080085a7 */ /* 0x000e64000800007f */
[----:B-1----:R-:W-:Y:S05]  /*8600*/  @!P0 BRA `(.L_x_192) ;  /* 0xfffffffc00f08947 */ /* 0x002fea000383ffff */
[----:B------:R-:W-:Y:S05]  /*8610*/  BRA `(.L_x_219) ;  /* 0xfffffff4009c7947 */ /* 0x000fea000383ffff */
.L_x_193:
[----:B0-----:R0:W1:Y:S02]  /*8620*/  SYNCS.PHASECHK.TRANS64.TRYWAIT P0, [R9+URZ], R4 ;  /* 0x00000004090075a7 */ /* 0x001064000800017f */
[----:B-1----:R-:W-:Y:S05]  /*8630*/  @!P0 NANOSLEEP.SYNCS 0x989680 ;  /* 0x009896800000895d */ /* 0x002fea0003900000 */
[----:B------:R-:W1:Y:S02]  /*8640*/  @!P0 SYNCS.PHASECHK.TRANS64 P0, [R9+URZ], R4 ;  /* 0x00000004090085a7 */ /* 0x000e64000800007f */
[----:B-1----:R-:W-:Y:S05]  /*8650*/  @!P0 BRA `(.L_x_193) ;  /* 0xfffffffc00f08947 */ /* 0x002fea000383ffff */
[----:B------:R-:W-:Y:S05]  /*8660*/  BRA `(.L_x_220) ;  /* 0xfffffff400ac7947 */ /* 0x000fea000383ffff */
.L_x_194:
[----:B0-----:R0:W1:Y:S02]  /*8670*/  SYNCS.PHASECHK.TRANS64.TRYWAIT P0, [R8+URZ], R5 ;  /* 0x00000005080075a7 */ /* 0x001064000800017f */
[----:B-1----:R-:W-:Y:S05]  /*8680*/  @!P0 NANOSLEEP.SYNCS 0x989680 ;  /* 0x009896800000895d */ /* 0x002fea0003900000 */
[----:B------:R-:W1:Y:S02]  /*8690*/  @!P0 SYNCS.PHASECHK.TRANS64 P0, [R8+URZ], R5 ;  /* 0x00000005080085a7 */ /* 0x000e64000800007f */
[----:B-1----:R-:W-:Y:S05]  /*86a0*/  @!P0 BRA `(.L_x_194) ;  /* 0xfffffffc00f08947 */ /* 0x002fea000383ffff */
[----:B------:R-:W-:Y:S05]  /*86b0*/  BRA `(.L_x_221) ;  /* 0xfffffff400bc7947 */ /* 0x000fea000383ffff */
.L_x_195:
[----:B0-----:R0:W1:Y:S02]  /*86c0*/  SYNCS.PHASECHK.TRANS64.TRYWAIT P0, [R9+URZ], R4 ;  /* 0x00000004090075a7 */ /* 0x001064000800017f */
[----:B-1----:R-:W-:Y:S05]  /*86d0*/  @!P0 NANOSLEEP.SYNCS 0x989680 ;  /* 0x009896800000895d */ /* 0x002fea0003900000 */
[----:B------:R-:W1:Y:S02]  /*86e0*/  @!P0 SYNCS.PHASECHK.TRANS64 P0, [R9+URZ], R4 ;  /* 0x00000004090085a7 */ /* 0x000e64000800007f */
[----:B-1----:R-:W-:Y:S05]  /*86f0*/  @!P0 BRA `(.L_x_195) ;  /* 0xfffffffc00f08947 */ /* 0x002fea000383ffff */
[----:B------:R-:W-:Y:S05]  /*8700*/  BRA `(.L_x_222) ;  /* 0xfffffff400cc7947 */ /* 0x000fea000383ffff */
.L_x_196:
[----:B0-----:R0:W1:Y:S02]  /*8710*/  SYNCS.PHASECHK.TRANS64.TRYWAIT P0, [R8+URZ], R5 ;  /* 0x00000005080075a7 */ /* 0x001064000800017f */
[----:B-1----:R-:W-:Y:S05]  /*8720*/  @!P0 NANOSLEEP.SYNCS 0x989680 ;  /* 0x009896800000895d */ /* 0x002fea0003900000 */
[----:B------:R-:W1:Y:S02]  /*8730*/  @!P0 SYNCS.PHASECHK.TRANS64 P0, [R8+URZ], R5 ;  /* 0x00000005080085a7 */ /* 0x000e64000800007f */
[----:B-1----:R-:W-:Y:S05]  /*8740*/  @!P0 BRA `(.L_x_196) ;  /* 0xfffffffc00f08947 */ /* 0x002fea000383ffff */
[----:B------:R-:W-:Y:S05]  /*8750*/  BRA `(.L_x_223) ;  /* 0xfffffff400dc7947 */ /* 0x000fea000383ffff */
.L_x_197:
[----:B-1----:R1:W2:Y:S02]  /*8760*/  SYNCS.PHASECHK.TRANS64.TRYWAIT P0, [R11+URZ], R6 ;  /* 0x000000060b0075a7 */ /* 0x0022a4000800017f */
[----:B--2---:R-:W-:Y:S05]  /*8770*/  @!P0 NANOSLEEP.SYNCS 0x989680 ;  /* 0x009896800000895d */ /* 0x004fea0003900000 */
[----:B------:R-:W2:Y:S02]  /*8780*/  @!P0 SYNCS.PHASECHK.TRANS64 P0, [R11+URZ], R6 ;  /* 0x000000060b0085a7 */ /* 0x000ea4000800007f */
[----:B--2---:R-:W-:Y:S05]  /*8790*/  @!P0 BRA `(.L_x_197) ;  /* 0xfffffffc00f08947 */ /* 0x004fea000383ffff */
[----:B------:R-:W-:Y:S05]  /*87a0*/  BRA `(.L_x_224) ;  /* 0xfffffff400e47947 */ /* 0x000fea000383ffff */
.L_x_225:
[----:B------:R-:W-:-:S00]  /*87b0*/  BRA `(.L_x_225) ;  /* 0xfffffffc00fc7947 */ /* 0x000fc0000383ffff */
[----:B------:R-:W-:-:S00]  /*87c0*/  NOP ;  /* 0x0000000000007918 */ /* 0x000fc00000000000 */
        /* <DEDUP_REMOVED lines=11> */
.L_x_226:


//--------------------- .nv.global.init           --------------------------
	.section	.nv.global.init,"aw",@progbits
.nv.global.init:
	.type		$str$22,@object
	.size		$str$22,($str$23 - $str$22)
$str$22:
        /*0000*/ 	.byte	0x6b, 0x5f, 0x74, 0x69, 0x6c, 0x65, 0x5f, 0x63, 0x6f, 0x75, 0x6e, 0x74, 0x20, 0x3e, 0x3d, 0x20
        /*0010*/ 	.byte	0x31, 0x00
	.type		$str$23,@object
	.size		$str$23,(__unnamed_1 - $str$23)
$str$23:
        /*0012*/ 	.byte	0x2f, 0x74, 0x6d, 0x70, 0x2f, 0x63, 0x75, 0x74, 0x6c, 0x61, 0x73, 0x73, 0x5f, 0x73, 0x77, 0x65
        /*0022*/ 	.byte	0x65, 0x70, 0x5f, 0x73, 0x72, 0x63, 0x2f, 0x69, 0x6e, 0x63, 0x6c, 0x75, 0x64, 0x65, 0x2f, 0x63
        /*0032*/ 	.byte	0x75, 0x74, 0x6c, 0x61, 0x73, 0x73, 0x2f, 0x67, 0x65, 0x6d, 0x6d, 0x2f, 0x63, 0x6f, 0x6c, 0x6c
        /*0042*/ 	.byte	0x65, 0x63, 0x74, 0x69, 0x76, 0x65, 0x2f, 0x73, 0x6d, 0x39, 0x30, 0x5f, 0x6d, 0x6d, 0x61, 0x5f
        /*0052*/ 	.byte	0x74, 0x6d, 0x61, 0x5f, 0x67, 0x6d, 0x6d, 0x61, 0x5f, 0x73, 0x73, 0x5f, 0x77, 0x61, 0x72, 0x70
        /*0062*/ 	.byte	0x73, 0x70, 0x65, 0x63, 0x69, 0x61, 0x6c, 0x69, 0x7a, 0x65, 0x64, 0x2e, 0x68, 0x70, 0x70, 0x00
	.type		__unnamed_1,@object
	.size		__unnamed_1,(.L_0 - __unnamed_1)
__unnamed_1:
        /*0072*/ 	.byte	0x76, 0x6f, 0x69, 0x64, 0x20, 0x63, 0x75, 0x74, 0x6c, 0x61, 0x73, 0x73, 0x3a, 0x3a, 0x67, 0x65
        /* <DEDUP_REMOVED lines=179> */
        /*0bb2*/ 	.byte	0x69, 0x64, 0x65, 0x6e, 0x74, 0x69, 0x74, 0x79, 0x5d, 0x00
.L_0:


//--------------------- .nv.shared._ZN7cutlass13device_kernelINS_4gemm6kernel13GemmUniversalIN4cute5tupleIJiiiiEEENS1_10collective13CollectiveMmaINS1_34MainloopSm90TmaGmmaWarpSpecializedILi18ENS5_IJNS4_1CILi1EEESB_SB_EEENS1_32KernelTmaWarpSpecializedPingpongEEENS5_IJNSA_ILi64EEENSA_ILi128EEENSA_ILi32EEEEEENS_6half_tENS5_IJSB_llEEESJ_SK_NS4_8TiledMMAINS4_8MMA_AtomIJNS4_4SM904GMMA26MMA_64x128x16_F32F16F16_SSILNSO_5MajorE1ELSQ_1ELNSO_7ScaleInE1ELSR_1EEEEEENS4_6LayoutISC_NS5_IJNSA_ILi0EEESV_SV_EEEEENS5_IJNS4_10UnderscoreESY_SY_EEEEENS4_13SM90_TMA_LOADENS4_14ComposedLayoutINS4_7SwizzleILi3ELi4ELi3EEENS4_18smem_ptr_flag_bitsILi16EEENSU_INS5_IJSF_NSA_ILi8EEEEEENS5_IJSB_SF_EEEEEEEvNS4_8identityES11_S1B_vS1C_EENS_8epilogue10collective6detail29Sm90TmaWarpSpecializedAdapterINS1F_15DefaultEpilogueISJ_NS5_IJlSB_lEEES1J_NS1E_6thread17LinearCombinationISJ_Li1EffLNS1K_9ScaleType4KindE0ELNS_15FloatRoundStyleE2ESJ_EENS1_15EpilogueDefaultEEEEEvvEEEEvNT_6ParamsE --------------------------
	.section	.nv.shared._ZN7cutlass13device_kernelINS_4gemm6kernel13GemmUniversalIN4cute5tupleIJiiiiEEENS1_10collective13CollectiveMmaINS1_34MainloopSm90TmaGmmaWarpSpecializedILi18ENS5_IJNS4_1CILi1EEESB_SB_EEENS1_32KernelTmaWarpSpecializedPingpongEEENS5_IJNSA_ILi64EEENSA_ILi128EEENSA_ILi32EEEEEENS_6half_tENS5_IJSB_llEEESJ_SK_NS4_8TiledMMAINS4_8MMA_AtomIJNS4_4SM904GMMA26MMA_64x128x16_F32F16F16_SSILNSO_5MajorE1ELSQ_1ELNSO_7ScaleInE1ELSR_1EEEEEENS4_6LayoutISC_NS5_IJNSA_ILi0EEESV_SV_EEEEENS5_IJNS4_10UnderscoreESY_SY_EEEEENS4_13SM90_TMA_LOADENS4_14ComposedLayoutINS4_7SwizzleILi3ELi4ELi3EEENS4_18smem_ptr_flag_bitsILi16EEENSU_INS5_IJSF_NSA_ILi8EEEEEENS5_IJSB_SF_EEEEEEEvNS4_8identityES11_S1B_vS1C_EENS_8epilogue10collective6detail29Sm90TmaWarpSpecializedAdapterINS1F_15DefaultEpilogueISJ_NS5_IJlSB_lEEES1J_NS1E_6thread17LinearCombinationISJ_Li1EffLNS1K_9ScaleType4KindE0ELNS_15FloatRoundStyleE2ESJ_EENS1_15EpilogueDefaultEEEEEvvEEEEvNT_6ParamsE,"aw",@nobits
	.sectionflags	@""
	.align	16
	.zero		1024


//--------------------- .nv.shared.reserved.0     --------------------------
	.section	.nv.shared.reserved.0,"aw",@nobits
	.weak		__nv_reservedSMEM_offset_0_alias
	.size		__nv_reservedSMEM_offset_0_alias, 0, 0
	.other		__nv_reservedSMEM_offset_0_alias,@"STO_CUDA_RESERVED_SHARED STV_DEFAULT"
__nv_reservedSMEM_offset_0_alias:
	.zero		0


//--------------------- .nv.global                --------------------------
	.section	.nv.global,"aw",@nobits
.nv.global:
	.type		_ZN40_INTERNAL_35fcc205_4_k_cu_cad46874_158784cute1_E,@object
	.size		_ZN40_INTERNAL_35fcc205_4_k_cu_cad46874_158784cute1_E,(_ZN40_INTERNAL_35fcc205_4_k_cu_cad46874_158784cuda3std3__45__cpo6cbeginE - _ZN40_INTERNAL_35fcc205_4_k_cu_cad46874_158784cute1_E)
_ZN40_INTERNAL_35fcc205_4_k_cu_cad46874_158784cute1_E:
	.zero		1
	.type		_ZN40_INTERNAL_35fcc205_4_k_cu_cad46874_158784cuda3std3__45__cpo6cbeginE,@object
	.size		_ZN40_INTERNAL_35fcc205_4_k_cu_cad46874_158784cuda3std3__45__cpo6cbeginE,(_ZN40_INTERNAL_35fcc205_4_k_cu_cad46874_158784cuda3std3__48in_placeE - _ZN40_INTERNAL_35fcc205_4_k_cu_cad46874_158784cuda3std3__45__cpo6cbeginE)
_ZN40_INTERNAL_35fcc205_4_k_cu_cad46874_158784cuda3std3__45__cpo6cbeginE:
	.zero		1
	.type		_ZN40_INTERNAL_35fcc205_4_k_cu_cad46874_158784cuda3std3__48in_placeE,@object
	.size		_ZN40_INTERNAL_35fcc205_4_k_cu_cad46874_158784cuda3std3__48in_placeE,(_ZN40_INTERNAL_35fcc205_4_k_cu_cad46874_158784cuda3std6ranges3__45__cpo9iter_moveE - _ZN40_INTERNAL_35fcc205_4_k_cu_cad46874_158784cuda3std3__48in_placeE)
_ZN40_INTERNAL_35fcc205_4_k_cu_cad46874_158784cuda3std3__48in_placeE:
	.zero		1
	.type		_ZN40_INTERNAL_35fcc205_4_k_cu_cad46874_158784cuda3std6ranges3__45__cpo9iter_moveE,@object
	.size		_ZN40_INTERNAL_35fcc205_4_k_cu_cad46874_158784cuda3std6ranges3__45__cpo9iter_moveE,(_ZN40_INTERNAL_35fcc205_4_k_cu_cad46874_158784cuda3std3__45__cpo5beginE - _ZN40_INTERNAL_35fcc205_4_k_cu_cad46874_158784cuda3std6ranges3__45__cpo9iter_moveE)
_ZN40_INTERNAL_35fcc205_4_k_cu_cad46874_158784cuda3std6ranges3__45__cpo9iter_moveE:
	.zero		1
	.type		_ZN40_INTERNAL_35fcc205_4_k_cu_cad46874_158784cuda3std3__45__cpo5beginE,@object
	.size		_ZN40_INTERNAL_35fcc205_4_k_cu_cad46874_158784cuda3std3__45__cpo5beginE,(_ZN40_INTERNAL_35fcc205_4_k_cu_cad46874_158784cuda3std3__442_GLOBAL__N__35fcc205_4_k_cu_cad46874_158786ignoreE - _ZN40_INTERNAL_35fcc205_4_k_cu_cad46874_158784cuda3std3__45__cpo5beginE)
_ZN40_INTERNAL_35fcc205_4_k_cu_cad46874_158784cuda3std3__45__cpo5beginE:
	.zero		1
	.type		_ZN40_INTERNAL_35fcc205_4_k_cu_cad46874_158784cuda3std3__442_GLOBAL__N__35fcc205_4_k_cu_cad46874_158786ignoreE,@object
	.size		_ZN40_INTERNAL_35fcc205_4_k_cu_cad46874_158784cuda3std3__442_GLOBAL__N__35fcc205_4_k_cu_cad46874_158786ignoreE,(_ZN40_INTERNAL_35fcc205_4_k_cu_cad46874_158784cute7productE - _ZN40_INTERNAL_35fcc205_4_k_cu_cad46874_158784cuda3std3__442_GLOBAL__N__35fcc205_4_k_cu_cad46874_158786ignoreE)
_ZN40_INTERNAL_35fcc205_4_k_cu_cad46874_158784cuda3std3__442_GLOBAL__N__35fcc205_4_k_cu_cad46874_158786ignoreE:
	.zero		1
	.type		_ZN40_INTERNAL_35fcc205_4_k_cu_cad46874_158784cute7productE,@object
	.size		_ZN40_INTERNAL_35fcc205_4_k_cu_cad46874_158784cute7productE,(_ZN40_INTERNAL_35fcc205_4_k_cu_cad46874_158784cuda3std3__45__cpo3endE - _ZN40_INTERNAL_35fcc205_4_k_cu_cad46874_158784cute7productE)
_ZN40_INTERNAL_35fcc205_4_k_cu_cad46874_158784cute7productE:
	.zero		1
	.type		_ZN40_INTERNAL_35fcc205_4_k_cu_cad46874_158784cuda3std3__45__cpo3endE,@object
	.size		_ZN40_INTERNAL_35fcc205_4_k_cu_cad46874_158784cuda3std3__45__cpo3endE,(_ZN40_INTERNAL_35fcc205_4_k_cu_cad46874_158784cuda3std3__419piecewise_constructE - _ZN40_INTERNAL_35fcc205_4_k_cu_cad46874_158784cuda3std3__45__cpo3endE)
_ZN40_INTERNAL_35fcc205_4_k_cu_cad46874_158784cuda3std3__45__cpo3endE:
	.zero		1
	.type		_ZN40_INTERNAL_35fcc205_4_k_cu_cad46874_158784cuda3std3__419piecewise_constructE,@object
	.size		_ZN40_INTERNAL_35fcc205_4_k_cu_cad46874_158784cuda3std3__419piecewise_constructE,(_ZN40_INTERNAL_35fcc205_4_k_cu_cad46874_158784cuda3std3__45__cpo4cendE - _ZN40_INTERNAL_35fcc205_4_k_cu_cad46874_158784cuda3std3__419piecewise_constructE)
_ZN40_INTERNAL_35fcc205_4_k_cu_cad46874_158784cuda3std3__419piecewise_constructE:
	.zero		1
	.type		_ZN40_INTERNAL_35fcc205_4_k_cu_cad46874_158784cuda3std3__45__cpo4cendE,@object
	.size		_ZN40_INTERNAL_35fcc205_4_k_cu_cad46874_158784cuda3std3__45__cpo4cendE,(_ZN40_INTERNAL_35fcc205_4_k_cu_cad46874_158784cuda3std6ranges3__45__cpo4swapE - _ZN40_INTERNAL_35fcc205_4_k_cu_cad46874_158784cuda3std3__45__cpo4cendE)
_ZN40_INTERNAL_35fcc205_4_k_cu_cad46874_158784cuda3std3__45__cpo4cendE:
	.zero		1
	.type		_ZN40_INTERNAL_35fcc205_4_k_cu_cad46874_158784cuda3std6ranges3__45__cpo4swapE,@object
	.size		_ZN40_INTERNAL_35fcc205_4_k_cu_cad46874_158784cuda3std6ranges3__45__cpo4swapE,(.L_8 - _ZN40_INTERNAL_35fcc205_4_k_cu_cad46874_158784cuda3std6ranges3__45__cpo4swapE)
_ZN40_INTERNAL_35fcc205_4_k_cu_cad46874_158784cuda3std6ranges3__45__cpo4swapE:
	.zero		1
.L_8:


//--------------------- .nv.constant0._ZN7cutlass13device_kernelINS_4gemm6kernel13GemmUniversalIN4cute5tupleIJiiiiEEENS1_10collective13CollectiveMmaINS1_34MainloopSm90TmaGmmaWarpSpecializedILi18ENS5_IJNS4_1CILi1EEESB_SB_EEENS1_32KernelTmaWarpSpecializedPingpongEEENS5_IJNSA_ILi64EEENSA_ILi128EEENSA_ILi32EEEEEENS_6half_tENS5_IJSB_llEEESJ_SK_NS4_8TiledMMAINS4_8MMA_AtomIJNS4_4SM904GMMA26MMA_64x128x16_F32F16F16_SSILNSO_5MajorE1ELSQ_1ELNSO_7ScaleInE1ELSR_1EEEEEENS4_6LayoutISC_NS5_IJNSA_ILi0EEESV_SV_EEEEENS5_IJNS4_10UnderscoreESY_SY_EEEEENS4_13SM90_TMA_LOADENS4_14ComposedLayoutINS4_7SwizzleILi3ELi4ELi3EEENS4_18smem_ptr_flag_bitsILi16EEENSU_INS5_IJSF_NSA_ILi8EEEEEENS5_IJSB_SF_EEEEEEEvNS4_8identityES11_S1B_vS1C_EENS_8epilogue10collective6detail29Sm90TmaWarpSpecializedAdapterINS1F_15DefaultEpilogueISJ_NS5_IJlSB_lEEES1J_NS1E_6thread17LinearCombinationISJ_Li1EffLNS1K_9ScaleType4KindE0ELNS_15FloatRoundStyleE2ESJ_EENS1_15EpilogueDefaultEEEEEvvEEEEvNT_6ParamsE --------------------------
	.section	.nv.constant0._ZN7cutlass13device_kernelINS_4gemm6kernel13GemmUniversalIN4cute5tupleIJiiiiEEENS1_10collective13CollectiveMmaINS1_34MainloopSm90TmaGmmaWarpSpecializedILi18ENS5_IJNS4_1CILi1EEESB_SB_EEENS1_32KernelTmaWarpSpecializedPingpongEEENS5_IJNSA_ILi64EEENSA_ILi128EEENSA_ILi32EEEEEENS_6half_tENS5_IJSB_llEEESJ_SK_NS4_8TiledMMAINS4_8MMA_AtomIJNS4_4SM904GMMA26MMA_64x128x16_F32F16F16_SSILNSO_5MajorE1ELSQ_1ELNSO_7ScaleInE1ELSR_1EEEEEENS4_6LayoutISC_NS5_IJNSA_ILi0EEESV_SV_EEEEENS5_IJNS4_10UnderscoreESY_SY_EEEEENS4_13SM90_TMA_LOADENS4_14ComposedLayoutINS4_7SwizzleILi3ELi4ELi3EEENS4_18smem_ptr_flag_bitsILi16EEENSU_INS5_IJSF_NSA_ILi8EEEEEENS5_IJSB_SF_EEEEEEEvNS4_8identityES11_S1B_vS1C_EENS_8epilogue10collective6detail29Sm90TmaWarpSpecializedAdapterINS1F_15DefaultEpilogueISJ_NS5_IJlSB_lEEES1J_NS1E_6thread17LinearCombinationISJ_Li1EffLNS1K_9ScaleType4KindE0ELNS_15FloatRoundStyleE2ESJ_EENS1_15EpilogueDefaultEEEEEvvEEEEvNT_6ParamsE,"a",@progbits
	.sectionflags	@""
	.align	4
.nv.constant0._ZN7cutlass13device_kernelINS_4gemm6kernel13GemmUniversalIN4cute5tupleIJiiiiEEENS1_10collective13CollectiveMmaINS1_34MainloopSm90TmaGmmaWarpSpecializedILi18ENS5_IJNS4_1CILi1EEESB_SB_EEENS1_32KernelTmaWarpSpecializedPingpongEEENS5_IJNSA_ILi64EEENSA_ILi128EEENSA_ILi32EEEEEENS_6half_tENS5_IJSB_llEEESJ_SK_NS4_8TiledMMAINS4_8MMA_AtomIJNS4_4SM904GMMA26MMA_64x128x16_F32F16F16_SSILNSO_5MajorE1ELSQ_1ELNSO_7ScaleInE1ELSR_1EEEEEENS4_6LayoutISC_NS5_IJNSA_ILi0EEESV_SV_EEEEENS5_IJNS4_10UnderscoreESY_SY_EEEEENS4_13SM90_TMA_LOADENS4_14ComposedLayoutINS4_7SwizzleILi3ELi4ELi3EEENS4_18smem_ptr_flag_bitsILi16EEENSU_INS5_IJSF_NSA_ILi8EEEEEENS5_IJSB_SF_EEEEEEEvNS4_8identityES11_S1B_vS1C_EENS_8epilogue10collective6detail29Sm90TmaWarpSpecializedAdapterINS1F_15DefaultEpilogueISJ_NS5_IJlSB_lEEES1J_NS1E_6thread17LinearCombinationISJ_Li1EffLNS1K_9ScaleType4KindE0ELNS_15FloatRoundStyleE2ESJ_EENS1_15EpilogueDefaultEEEEEvvEEEEvNT_6ParamsE:
	.zero		1664


//--------------------- SYMBOLS --------------------------

	.type		.nv.reservedSmem.offset0,@object
	.size		.nv.reservedSmem.offset0,0x4
	.type		__assertfail,@function
